//
// Generated by NVIDIA NVVM Compiler
//
// Compiler Build ID: CL-36424714
// Cuda compilation tools, release 13.0, V13.0.88
// Based on NVVM 20.0.0
//

.version 9.0
.target sm_100
.address_size 64

	// .globl	_Z9compute_BPKfS0_S0_Pfi
// _ZZ11find_argminPKfPiPfiE7min_val has been demoted
// _ZZ11find_argminPKfPiPfiE7min_idx has been demoted
.global .align 4 .f32 d_min;
.global .align 4 .u32 d_changed;
.global .align 4 .f32 d_epsilon;
.global .align 4 .u32 d_found;
.global .align 4 .u32 d_flag;
.global .align 4 .u32 d_b_kl_neg;
// _ZZ18find_most_negativePKfiPiS1_E6s_rows has been demoted
// _ZZ18find_most_negativePKfiPiS1_E6s_cols has been demoted
.global .align 4 .u32 d_outstanding;
.global .align 4 .u32 d_progress;
.global .align 4 .u32 d_stop;
.global .align 4 .u32 d_done;
.global .align 4 .u32 d_moving;
// _ZZ24block_exclusive_scan_0_1jiRjE9warp_sums has been demoted
// _ZZ24block_exclusive_scan_0_1jiRjE12warp_offsets has been demoted
// _ZZ24block_exclusive_scan_0_1jiRjE8tile_sum has been demoted
.global .align 1 .b8 _ZN34_INTERNAL_c75a75e5_4_k_cu_3a6ab9e94cuda3std3__45__cpo5beginE[1];
.global .align 1 .b8 _ZN34_INTERNAL_c75a75e5_4_k_cu_3a6ab9e94cuda3std3__45__cpo3endE[1];
.global .align 1 .b8 _ZN34_INTERNAL_c75a75e5_4_k_cu_3a6ab9e94cuda3std3__45__cpo6cbeginE[1];
.global .align 1 .b8 _ZN34_INTERNAL_c75a75e5_4_k_cu_3a6ab9e94cuda3std3__45__cpo4cendE[1];
.global .align 1 .b8 _ZN34_INTERNAL_c75a75e5_4_k_cu_3a6ab9e94cuda3std3__45__cpo6rbeginE[1];
.global .align 1 .b8 _ZN34_INTERNAL_c75a75e5_4_k_cu_3a6ab9e94cuda3std3__45__cpo4rendE[1];
.global .align 1 .b8 _ZN34_INTERNAL_c75a75e5_4_k_cu_3a6ab9e94cuda3std3__45__cpo7crbeginE[1];
.global .align 1 .b8 _ZN34_INTERNAL_c75a75e5_4_k_cu_3a6ab9e94cuda3std3__45__cpo5crendE[1];
.global .align 1 .b8 _ZN34_INTERNAL_c75a75e5_4_k_cu_3a6ab9e94cuda3std3__436_GLOBAL__N__c75a75e5_4_k_cu_3a6ab9e96ignoreE[1];
.global .align 1 .b8 _ZN34_INTERNAL_c75a75e5_4_k_cu_3a6ab9e94cuda3std3__419piecewise_constructE[1];
.global .align 1 .b8 _ZN34_INTERNAL_c75a75e5_4_k_cu_3a6ab9e94cuda3std3__48in_placeE[1];
.global .align 1 .b8 _ZN34_INTERNAL_c75a75e5_4_k_cu_3a6ab9e94cuda3std3__420unreachable_sentinelE[1];
.global .align 1 .b8 _ZN34_INTERNAL_c75a75e5_4_k_cu_3a6ab9e94cuda3std3__47nulloptE[1];
.global .align 1 .b8 _ZN34_INTERNAL_c75a75e5_4_k_cu_3a6ab9e94cuda3std3__48unexpectE[1];
.global .align 1 .b8 _ZN34_INTERNAL_c75a75e5_4_k_cu_3a6ab9e94cuda3std6ranges3__45__cpo4swapE[1];
.global .align 1 .b8 _ZN34_INTERNAL_c75a75e5_4_k_cu_3a6ab9e94cuda3std6ranges3__45__cpo9iter_moveE[1];
.global .align 1 .b8 _ZN34_INTERNAL_c75a75e5_4_k_cu_3a6ab9e94cuda3std6ranges3__45__cpo5beginE[1];
.global .align 1 .b8 _ZN34_INTERNAL_c75a75e5_4_k_cu_3a6ab9e94cuda3std6ranges3__45__cpo3endE[1];
.global .align 1 .b8 _ZN34_INTERNAL_c75a75e5_4_k_cu_3a6ab9e94cuda3std6ranges3__45__cpo6cbeginE[1];
.global .align 1 .b8 _ZN34_INTERNAL_c75a75e5_4_k_cu_3a6ab9e94cuda3std6ranges3__45__cpo4cendE[1];
.global .align 1 .b8 _ZN34_INTERNAL_c75a75e5_4_k_cu_3a6ab9e94cuda3std6ranges3__45__cpo7advanceE[1];
.global .align 1 .b8 _ZN34_INTERNAL_c75a75e5_4_k_cu_3a6ab9e94cuda3std6ranges3__45__cpo9iter_swapE[1];
.global .align 1 .b8 _ZN34_INTERNAL_c75a75e5_4_k_cu_3a6ab9e94cuda3std6ranges3__45__cpo4nextE[1];
.global .align 1 .b8 _ZN34_INTERNAL_c75a75e5_4_k_cu_3a6ab9e94cuda3std6ranges3__45__cpo4prevE[1];
.global .align 1 .b8 _ZN34_INTERNAL_c75a75e5_4_k_cu_3a6ab9e94cuda3std6ranges3__45__cpo4dataE[1];
.global .align 1 .b8 _ZN34_INTERNAL_c75a75e5_4_k_cu_3a6ab9e94cuda3std6ranges3__45__cpo5cdataE[1];
.global .align 1 .b8 _ZN34_INTERNAL_c75a75e5_4_k_cu_3a6ab9e94cuda3std6ranges3__45__cpo4sizeE[1];
.global .align 1 .b8 _ZN34_INTERNAL_c75a75e5_4_k_cu_3a6ab9e94cuda3std6ranges3__45__cpo5ssizeE[1];
.global .align 1 .b8 _ZN34_INTERNAL_c75a75e5_4_k_cu_3a6ab9e94cuda3std6ranges3__45__cpo8distanceE[1];
.global .align 1 .b8 _ZN34_INTERNAL_c75a75e5_4_k_cu_3a6ab9e96thrust24THRUST_300001_SM_1000_NS6system6detail10sequential3seqE[1];
.global .align 1 .b8 _ZN34_INTERNAL_c75a75e5_4_k_cu_3a6ab9e96thrust24THRUST_300001_SM_1000_NS12placeholders2_1E[1];
.global .align 1 .b8 _ZN34_INTERNAL_c75a75e5_4_k_cu_3a6ab9e96thrust24THRUST_300001_SM_1000_NS12placeholders2_2E[1];
.global .align 1 .b8 _ZN34_INTERNAL_c75a75e5_4_k_cu_3a6ab9e96thrust24THRUST_300001_SM_1000_NS12placeholders2_3E[1];
.global .align 1 .b8 _ZN34_INTERNAL_c75a75e5_4_k_cu_3a6ab9e96thrust24THRUST_300001_SM_1000_NS12placeholders2_4E[1];
.global .align 1 .b8 _ZN34_INTERNAL_c75a75e5_4_k_cu_3a6ab9e96thrust24THRUST_300001_SM_1000_NS12placeholders2_5E[1];
.global .align 1 .b8 _ZN34_INTERNAL_c75a75e5_4_k_cu_3a6ab9e96thrust24THRUST_300001_SM_1000_NS12placeholders2_6E[1];
.global .align 1 .b8 _ZN34_INTERNAL_c75a75e5_4_k_cu_3a6ab9e96thrust24THRUST_300001_SM_1000_NS12placeholders2_7E[1];
.global .align 1 .b8 _ZN34_INTERNAL_c75a75e5_4_k_cu_3a6ab9e96thrust24THRUST_300001_SM_1000_NS12placeholders2_8E[1];
.global .align 1 .b8 _ZN34_INTERNAL_c75a75e5_4_k_cu_3a6ab9e96thrust24THRUST_300001_SM_1000_NS12placeholders2_9E[1];
.global .align 1 .b8 _ZN34_INTERNAL_c75a75e5_4_k_cu_3a6ab9e96thrust24THRUST_300001_SM_1000_NS12placeholders3_10E[1];
.extern .shared .align 16 .b8 s_vals[];
.extern .shared .align 16 .b8 sdata[];

.visible .entry _Z9compute_BPKfS0_S0_Pfi(
	.param .u64 .ptr .align 1 _Z9compute_BPKfS0_S0_Pfi_param_0,
	.param .u64 .ptr .align 1 _Z9compute_BPKfS0_S0_Pfi_param_1,
	.param .u64 .ptr .align 1 _Z9compute_BPKfS0_S0_Pfi_param_2,
	.param .u64 .ptr .align 1 _Z9compute_BPKfS0_S0_Pfi_param_3,
	.param .u32 _Z9compute_BPKfS0_S0_Pfi_param_4
)
{
	.reg .pred 	%p<2>;
	.reg .b32 	%r<12>;
	.reg .b32 	%f<6>;
	.reg .b64 	%rd<16>;

	ld.param.u64 	%rd1, [_Z9compute_BPKfS0_S0_Pfi_param_0];
	ld.param.u64 	%rd2, [_Z9compute_BPKfS0_S0_Pfi_param_1];
	ld.param.u64 	%rd3, [_Z9compute_BPKfS0_S0_Pfi_param_2];
	ld.param.u64 	%rd4, [_Z9compute_BPKfS0_S0_Pfi_param_3];
	ld.param.u32 	%r3, [_Z9compute_BPKfS0_S0_Pfi_param_4];
	mov.u32 	%r4, %ctaid.y;
	mov.u32 	%r5, %ntid.y;
	mov.u32 	%r6, %tid.y;
	mad.lo.s32 	%r1, %r4, %r5, %r6;
	mov.u32 	%r7, %ctaid.x;
	mov.u32 	%r8, %ntid.x;
	mov.u32 	%r9, %tid.x;
	mad.lo.s32 	%r2, %r7, %r8, %r9;
	max.s32 	%r10, %r1, %r2;
	setp.ge.s32 	%p1, %r10, %r3;
	@%p1 bra 	$L__BB0_2;
	cvta.to.global.u64 	%rd5, %rd1;
	cvta.to.global.u64 	%rd6, %rd2;
	cvta.to.global.u64 	%rd7, %rd3;
	cvta.to.global.u64 	%rd8, %rd4;
	mad.lo.s32 	%r11, %r3, %r2, %r1;
	mul.wide.s32 	%rd9, %r11, 4;
	add.s64 	%rd10, %rd5, %rd9;
	ld.global.f32 	%f1, [%rd10];
	mul.wide.u32 	%rd11, %r1, 4;
	add.s64 	%rd12, %rd6, %rd11;
	ld.global.f32 	%f2, [%rd12];
	sub.f32 	%f3, %f1, %f2;
	mul.wide.s32 	%rd13, %r2, 4;
	add.s64 	%rd14, %rd7, %rd13;
	ld.global.f32 	%f4, [%rd14];
	sub.f32 	%f5, %f3, %f4;
	add.s64 	%rd15, %rd8, %rd9;
	st.global.f32 	[%rd15], %f5;
$L__BB0_2:
	ret;

}
	// .globl	_Z11find_argminPKfPiPfi
.visible .entry _Z11find_argminPKfPiPfi(
	.param .u64 .ptr .align 1 _Z11find_argminPKfPiPfi_param_0,
	.param .u64 .ptr .align 1 _Z11find_argminPKfPiPfi_param_1,
	.param .u64 .ptr .align 1 _Z11find_argminPKfPiPfi_param_2,
	.param .u32 _Z11find_argminPKfPiPfi_param_3
)
{
	.reg .pred 	%p<7>;
	.reg .b32 	%r<20>;
	.reg .b32 	%f<8>;
	.reg .b64 	%rd<12>;
	// demoted variable
	.shared .align 4 .b8 _ZZ11find_argminPKfPiPfiE7min_val[1024];
	// demoted variable
	.shared .align 4 .b8 _ZZ11find_argminPKfPiPfiE7min_idx[1024];
	ld.param.u64 	%rd1, [_Z11find_argminPKfPiPfi_param_0];
	ld.param.u64 	%rd2, [_Z11find_argminPKfPiPfi_param_1];
	ld.param.u64 	%rd3, [_Z11find_argminPKfPiPfi_param_2];
	ld.param.u32 	%r10, [_Z11find_argminPKfPiPfi_param_3];
	mov.u32 	%r1, %tid.x;
	mov.u32 	%r2, %ctaid.x;
	mov.u32 	%r19, %ntid.x;
	mad.lo.s32 	%r4, %r2, %r19, %r1;
	mul.lo.s32 	%r11, %r10, %r10;
	setp.ge.s32 	%p1, %r4, %r11;
	mov.f32 	%f7, 0f7F7FFFFF;
	@%p1 bra 	$L__BB1_2;
	cvta.to.global.u64 	%rd4, %rd1;
	mul.wide.s32 	%rd5, %r4, 4;
	add.s64 	%rd6, %rd4, %rd5;
	ld.global.f32 	%f7, [%rd6];
$L__BB1_2:
	shl.b32 	%r12, %r1, 2;
	mov.u32 	%r13, _ZZ11find_argminPKfPiPfiE7min_val;
	add.s32 	%r5, %r13, %r12;
	st.shared.f32 	[%r5], %f7;
	mov.u32 	%r14, _ZZ11find_argminPKfPiPfiE7min_idx;
	add.s32 	%r6, %r14, %r12;
	st.shared.u32 	[%r6], %r4;
	bar.sync 	0;
	setp.lt.u32 	%p2, %r19, 2;
	@%p2 bra 	$L__BB1_7;
$L__BB1_3:
	mov.u32 	%r7, %r19;
	shr.u32 	%r19, %r7, 1;
	setp.ge.u32 	%p3, %r1, %r19;
	@%p3 bra 	$L__BB1_6;
	shl.b32 	%r9, %r19, 2;
	add.s32 	%r15, %r5, %r9;
	ld.shared.f32 	%f3, [%r15];
	ld.shared.f32 	%f5, [%r5];
	setp.geu.f32 	%p4, %f3, %f5;
	@%p4 bra 	$L__BB1_6;
	st.shared.f32 	[%r5], %f3;
	add.s32 	%r16, %r6, %r9;
	ld.shared.u32 	%r17, [%r16];
	st.shared.u32 	[%r6], %r17;
$L__BB1_6:
	bar.sync 	0;
	setp.gt.u32 	%p5, %r7, 3;
	@%p5 bra 	$L__BB1_3;
$L__BB1_7:
	setp.ne.s32 	%p6, %r1, 0;
	@%p6 bra 	$L__BB1_9;
	ld.shared.f32 	%f6, [_ZZ11find_argminPKfPiPfiE7min_val];
	cvta.to.global.u64 	%rd7, %rd3;
	mul.wide.u32 	%rd8, %r2, 4;
	add.s64 	%rd9, %rd7, %rd8;
	st.global.f32 	[%rd9], %f6;
	ld.shared.u32 	%r18, [_ZZ11find_argminPKfPiPfiE7min_idx];
	cvta.to.global.u64 	%rd10, %rd2;
	add.s64 	%rd11, %rd10, %rd8;
	st.global.u32 	[%rd11], %r18;
$L__BB1_9:
	ret;

}
	// .globl	_Z16solve_1bc_kerneliPKiPiS1_PKfS1_S1_
.visible .entry _Z16solve_1bc_kerneliPKiPiS1_PKfS1_S1_(
	.param .u32 _Z16solve_1bc_kerneliPKiPiS1_PKfS1_S1__param_0,
	.param .u64 .ptr .align 1 _Z16solve_1bc_kerneliPKiPiS1_PKfS1_S1__param_1,
	.param .u64 .ptr .align 1 _Z16solve_1bc_kerneliPKiPiS1_PKfS1_S1__param_2,
	.param .u64 .ptr .align 1 _Z16solve_1bc_kerneliPKiPiS1_PKfS1_S1__param_3,
	.param .u64 .ptr .align 1 _Z16solve_1bc_kerneliPKiPiS1_PKfS1_S1__param_4,
	.param .u64 .ptr .align 1 _Z16solve_1bc_kerneliPKiPiS1_PKfS1_S1__param_5,
	.param .u64 .ptr .align 1 _Z16solve_1bc_kerneliPKiPiS1_PKfS1_S1__param_6
)
{
	.reg .pred 	%p<10>;
	.reg .b32 	%r<22>;
	.reg .b32 	%f<2>;
	.reg .b64 	%rd<19>;

	ld.param.u32 	%r3, [_Z16solve_1bc_kerneliPKiPiS1_PKfS1_S1__param_0];
	ld.param.u64 	%rd3, [_Z16solve_1bc_kerneliPKiPiS1_PKfS1_S1__param_1];
	ld.param.u64 	%rd4, [_Z16solve_1bc_kerneliPKiPiS1_PKfS1_S1__param_2];
	ld.param.u64 	%rd5, [_Z16solve_1bc_kerneliPKiPiS1_PKfS1_S1__param_4];
	ld.param.u64 	%rd6, [_Z16solve_1bc_kerneliPKiPiS1_PKfS1_S1__param_5];
	ld.param.u64 	%rd7, [_Z16solve_1bc_kerneliPKiPiS1_PKfS1_S1__param_6];
	mov.u32 	%r4, %ctaid.y;
	mov.u32 	%r5, %ntid.y;
	mov.u32 	%r6, %tid.y;
	mad.lo.s32 	%r1, %r4, %r5, %r6;
	mov.u32 	%r7, %ctaid.x;
	mov.u32 	%r8, %ntid.x;
	mov.u32 	%r9, %tid.x;
	mad.lo.s32 	%r2, %r7, %r8, %r9;
	max.s32 	%r10, %r1, %r2;
	setp.ge.s32 	%p1, %r10, %r3;
	@%p1 bra 	$L__BB2_11;
	cvta.to.global.u64 	%rd8, %rd6;
	cvta.to.global.u64 	%rd9, %rd7;
	mul.wide.s32 	%rd10, %r2, 4;
	add.s64 	%rd1, %rd9, %rd10;
	ld.global.u32 	%r11, [%rd1];
	setp.eq.s32 	%p2, %r11, %r3;
	mul.wide.u32 	%rd11, %r1, 4;
	add.s64 	%rd2, %rd8, %rd11;
	@%p2 bra 	$L__BB2_5;
	mad.lo.s32 	%r12, %r2, %r3, %r1;
	cvta.to.global.u64 	%rd12, %rd3;
	mul.wide.s32 	%rd13, %r12, 4;
	add.s64 	%rd14, %rd12, %rd13;
	ld.global.u32 	%r13, [%rd14];
	setp.ne.s32 	%p3, %r13, 1;
	@%p3 bra 	$L__BB2_5;
	atom.relaxed.global.cas.b32 	%r14, [%rd2], %r3, %r2;
	setp.ne.s32 	%p4, %r14, %r3;
	@%p4 bra 	$L__BB2_5;
	mov.b32 	%r15, 1;
	st.global.u32 	[d_changed], %r15;
$L__BB2_5:
	cvta.to.global.u64 	%rd15, %rd4;
	ld.global.u32 	%r16, [%rd15];
	setp.eq.s32 	%p5, %r1, %r16;
	@%p5 bra 	$L__BB2_11;
	ld.global.u32 	%r17, [%rd2];
	setp.eq.s32 	%p6, %r17, %r3;
	@%p6 bra 	$L__BB2_11;
	ld.global.u32 	%r18, [%rd1];
	setp.ne.s32 	%p7, %r18, %r3;
	@%p7 bra 	$L__BB2_11;
	mad.lo.s32 	%r19, %r2, %r3, %r1;
	cvta.to.global.u64 	%rd16, %rd5;
	mul.wide.s32 	%rd17, %r19, 4;
	add.s64 	%rd18, %rd16, %rd17;
	ld.global.f32 	%f1, [%rd18];
	setp.neu.f32 	%p8, %f1, 0f00000000;
	@%p8 bra 	$L__BB2_11;
	atom.global.min.s32 	%r20, [%rd1], %r1;
	setp.le.s32 	%p9, %r20, %r1;
	@%p9 bra 	$L__BB2_11;
	mov.b32 	%r21, 1;
	st.global.u32 	[d_changed], %r21;
$L__BB2_11:
	ret;

}
	// .globl	_Z15set_array_valuePiii
.visible .entry _Z15set_array_valuePiii(
	.param .u64 .ptr .align 1 _Z15set_array_valuePiii_param_0,
	.param .u32 _Z15set_array_valuePiii_param_1,
	.param .u32 _Z15set_array_valuePiii_param_2
)
{
	.reg .pred 	%p<2>;
	.reg .b32 	%r<7>;
	.reg .b64 	%rd<5>;

	ld.param.u64 	%rd1, [_Z15set_array_valuePiii_param_0];
	ld.param.u32 	%r2, [_Z15set_array_valuePiii_param_1];
	ld.param.u32 	%r3, [_Z15set_array_valuePiii_param_2];
	mov.u32 	%r4, %ctaid.x;
	mov.u32 	%r5, %ntid.x;
	mov.u32 	%r6, %tid.x;
	mad.lo.s32 	%r1, %r4, %r5, %r6;
	setp.ge.s32 	%p1, %r1, %r3;
	@%p1 bra 	$L__BB3_2;
	cvta.to.global.u64 	%rd2, %rd1;
	mul.wide.s32 	%rd3, %r1, 4;
	add.s64 	%rd4, %rd2, %rd3;
	st.global.u32 	[%rd4], %r2;
$L__BB3_2:
	ret;

}
	// .globl	_Z12update_dualsPiS_PfS0_i
.visible .entry _Z12update_dualsPiS_PfS0_i(
	.param .u64 .ptr .align 1 _Z12update_dualsPiS_PfS0_i_param_0,
	.param .u64 .ptr .align 1 _Z12update_dualsPiS_PfS0_i_param_1,
	.param .u64 .ptr .align 1 _Z12update_dualsPiS_PfS0_i_param_2,
	.param .u64 .ptr .align 1 _Z12update_dualsPiS_PfS0_i_param_3,
	.param .u32 _Z12update_dualsPiS_PfS0_i_param_4
)
{
	.reg .pred 	%p<4>;
	.reg .b32 	%r<8>;
	.reg .b32 	%f<7>;
	.reg .b64 	%rd<17>;

	ld.param.u64 	%rd1, [_Z12update_dualsPiS_PfS0_i_param_0];
	ld.param.u64 	%rd2, [_Z12update_dualsPiS_PfS0_i_param_1];
	ld.param.u64 	%rd3, [_Z12update_dualsPiS_PfS0_i_param_2];
	ld.param.u64 	%rd4, [_Z12update_dualsPiS_PfS0_i_param_3];
	ld.param.u32 	%r2, [_Z12update_dualsPiS_PfS0_i_param_4];
	mov.u32 	%r3, %ctaid.x;
	mov.u32 	%r4, %ntid.x;
	mov.u32 	%r5, %tid.x;
	mad.lo.s32 	%r1, %r3, %r4, %r5;
	setp.ge.s32 	%p1, %r1, %r2;
	@%p1 bra 	$L__BB4_5;
	cvta.to.global.u64 	%rd5, %rd1;
	mul.wide.s32 	%rd6, %r1, 4;
	add.s64 	%rd7, %rd5, %rd6;
	ld.global.u32 	%r6, [%rd7];
	setp.eq.s32 	%p2, %r6, %r2;
	@%p2 bra 	$L__BB4_3;
	ld.global.f32 	%f1, [d_epsilon];
	cvta.to.global.u64 	%rd8, %rd3;
	add.s64 	%rd10, %rd8, %rd6;
	ld.global.f32 	%f2, [%rd10];
	add.f32 	%f3, %f1, %f2;
	st.global.f32 	[%rd10], %f3;
$L__BB4_3:
	cvta.to.global.u64 	%rd11, %rd2;
	add.s64 	%rd13, %rd11, %rd6;
	ld.global.u32 	%r7, [%rd13];
	setp.eq.s32 	%p3, %r7, %r2;
	@%p3 bra 	$L__BB4_5;
	ld.global.f32 	%f4, [d_epsilon];
	cvta.to.global.u64 	%rd14, %rd4;
	add.s64 	%rd16, %rd14, %rd6;
	ld.global.f32 	%f5, [%rd16];
	sub.f32 	%f6, %f5, %f4;
	st.global.f32 	[%rd16], %f6;
$L__BB4_5:
	ret;

}
	// .globl	_Z11init_minvalv
.visible .entry _Z11init_minvalv()
{
	.reg .b32 	%r<2>;

	mov.b32 	%r1, 2139095040;
	st.global.u32 	[d_min], %r1;
	ret;

}
	// .globl	_Z18find_most_negativePKfiPiS1_
.visible .entry _Z18find_most_negativePKfiPiS1_(
	.param .u64 .ptr .align 1 _Z18find_most_negativePKfiPiS1__param_0,
	.param .u32 _Z18find_most_negativePKfiPiS1__param_1,
	.param .u64 .ptr .align 1 _Z18find_most_negativePKfiPiS1__param_2,
	.param .u64 .ptr .align 1 _Z18find_most_negativePKfiPiS1__param_3
)
{
	.reg .pred 	%p<12>;
	.reg .b32 	%r<45>;
	.reg .b32 	%f<10>;
	.reg .b64 	%rd<9>;
	// demoted variable
	.shared .align 4 .b8 _ZZ18find_most_negativePKfiPiS1_E6s_rows[1024];
	// demoted variable
	.shared .align 4 .b8 _ZZ18find_most_negativePKfiPiS1_E6s_cols[1024];
	ld.param.u64 	%rd1, [_Z18find_most_negativePKfiPiS1__param_0];
	ld.param.u32 	%r19, [_Z18find_most_negativePKfiPiS1__param_1];
	ld.param.u64 	%rd2, [_Z18find_most_negativePKfiPiS1__param_2];
	ld.param.u64 	%rd3, [_Z18find_most_negativePKfiPiS1__param_3];
	mov.u32 	%r21, %ctaid.y;
	mov.u32 	%r22, %ntid.y;
	mov.u32 	%r23, %tid.y;
	mad.lo.s32 	%r1, %r21, %r22, %r23;
	mov.u32 	%r24, %ctaid.x;
	mov.u32 	%r25, %ntid.x;
	mov.u32 	%r26, %tid.x;
	mad.lo.s32 	%r2, %r24, %r25, %r26;
	mad.lo.s32 	%r3, %r23, %r25, %r26;
	mul.lo.s32 	%r43, %r25, %r22;
	mov.b32 	%r41, -1;
	mov.f32 	%f9, 0f7F800000;
	max.s32 	%r27, %r1, %r2;
	setp.ge.s32 	%p1, %r27, %r19;
	mov.u32 	%r42, %r41;
	@%p1 bra 	$L__BB6_2;
	cvta.to.global.u64 	%rd4, %rd1;
	mad.lo.s32 	%r28, %r19, %r2, %r1;
	mul.wide.s32 	%rd5, %r28, 4;
	add.s64 	%rd6, %rd4, %rd5;
	ld.global.nc.f32 	%f7, [%rd6];
	setp.lt.f32 	%p2, %f7, 0f00000000;
	selp.f32 	%f9, %f7, 0f7F800000, %p2;
	selp.b32 	%r41, %r1, -1, %p2;
	selp.b32 	%r42, %r2, -1, %p2;
$L__BB6_2:
	shl.b32 	%r29, %r3, 2;
	mov.u32 	%r30, s_vals;
	add.s32 	%r9, %r30, %r29;
	st.shared.f32 	[%r9], %f9;
	mov.u32 	%r31, _ZZ18find_most_negativePKfiPiS1_E6s_rows;
	add.s32 	%r10, %r31, %r29;
	st.shared.u32 	[%r10], %r41;
	mov.u32 	%r32, _ZZ18find_most_negativePKfiPiS1_E6s_cols;
	add.s32 	%r11, %r32, %r29;
	st.shared.u32 	[%r11], %r42;
	bar.sync 	0;
	setp.lt.u32 	%p3, %r43, 2;
	@%p3 bra 	$L__BB6_7;
$L__BB6_3:
	mov.u32 	%r12, %r43;
	shr.u32 	%r43, %r12, 1;
	setp.ge.u32 	%p4, %r3, %r43;
	@%p4 bra 	$L__BB6_6;
	shl.b32 	%r14, %r43, 2;
	add.s32 	%r33, %r9, %r14;
	ld.shared.f32 	%f3, [%r33];
	ld.shared.f32 	%f8, [%r9];
	setp.geu.f32 	%p5, %f3, %f8;
	@%p5 bra 	$L__BB6_6;
	st.shared.f32 	[%r9], %f3;
	add.s32 	%r34, %r10, %r14;
	ld.shared.u32 	%r35, [%r34];
	st.shared.u32 	[%r10], %r35;
	add.s32 	%r36, %r11, %r14;
	ld.shared.u32 	%r37, [%r36];
	st.shared.u32 	[%r11], %r37;
$L__BB6_6:
	bar.sync 	0;
	setp.gt.u32 	%p6, %r12, 3;
	@%p6 bra 	$L__BB6_3;
$L__BB6_7:
	setp.ne.s32 	%p7, %r3, 0;
	@%p7 bra 	$L__BB6_14;
	ld.shared.f32 	%f4, [s_vals];
	setp.equ.f32 	%p8, %f4, 0f7F800000;
	@%p8 bra 	$L__BB6_14;
	mov.b32 	%r38, 1;
	st.global.u32 	[d_found], %r38;
	ld.global.u32 	%r44, [d_min];
	mov.b32 	%r16, %f4;
$L__BB6_10:
	mov.b32 	%f5, %r44;
	setp.ge.f32 	%p9, %f4, %f5;
	@%p9 bra 	$L__BB6_12;
	atom.relaxed.global.cas.b32 	%r18, [d_min], %r44, %r16;
	setp.ne.s32 	%p10, %r44, %r18;
	mov.u32 	%r44, %r18;
	@%p10 bra 	$L__BB6_10;
$L__BB6_12:
	setp.geu.f32 	%p11, %f4, %f5;
	@%p11 bra 	$L__BB6_14;
	ld.shared.u32 	%r39, [_ZZ18find_most_negativePKfiPiS1_E6s_rows];
	cvta.to.global.u64 	%rd7, %rd2;
	st.global.u32 	[%rd7], %r39;
	ld.shared.u32 	%r40, [_ZZ18find_most_negativePKfiPiS1_E6s_cols];
	cvta.to.global.u64 	%rd8, %rd3;
	st.global.u32 	[%rd8], %r40;
$L__BB6_14:
	ret;

}
	// .globl	_Z23find_min_valid_atomic2dPKfPKiS2_i
.visible .entry _Z23find_min_valid_atomic2dPKfPKiS2_i(
	.param .u64 .ptr .align 1 _Z23find_min_valid_atomic2dPKfPKiS2_i_param_0,
	.param .u64 .ptr .align 1 _Z23find_min_valid_atomic2dPKfPKiS2_i_param_1,
	.param .u64 .ptr .align 1 _Z23find_min_valid_atomic2dPKfPKiS2_i_param_2,
	.param .u32 _Z23find_min_valid_atomic2dPKfPKiS2_i_param_3
)
{
	.reg .pred 	%p<10>;
	.reg .b32 	%r<26>;
	.reg .b32 	%f<13>;
	.reg .b64 	%rd<13>;

	ld.param.u64 	%rd1, [_Z23find_min_valid_atomic2dPKfPKiS2_i_param_0];
	ld.param.u64 	%rd2, [_Z23find_min_valid_atomic2dPKfPKiS2_i_param_1];
	ld.param.u64 	%rd3, [_Z23find_min_valid_atomic2dPKfPKiS2_i_param_2];
	ld.param.u32 	%r8, [_Z23find_min_valid_atomic2dPKfPKiS2_i_param_3];
	mov.u32 	%r9, %ctaid.y;
	mov.u32 	%r10, %ntid.y;
	mov.u32 	%r11, %tid.y;
	mad.lo.s32 	%r1, %r9, %r10, %r11;
	mov.u32 	%r12, %ctaid.x;
	mov.u32 	%r13, %ntid.x;
	mov.u32 	%r14, %tid.x;
	mad.lo.s32 	%r2, %r12, %r13, %r14;
	mad.lo.s32 	%r3, %r11, %r13, %r14;
	mul.lo.s32 	%r25, %r13, %r10;
	max.s32 	%r15, %r1, %r2;
	setp.ge.s32 	%p1, %r15, %r8;
	mov.f32 	%f12, 0f7F800000;
	@%p1 bra 	$L__BB7_4;
	cvta.to.global.u64 	%rd4, %rd2;
	mul.wide.u32 	%rd5, %r1, 4;
	add.s64 	%rd6, %rd4, %rd5;
	ld.global.nc.u32 	%r16, [%rd6];
	setp.eq.s32 	%p2, %r16, %r8;
	@%p2 bra 	$L__BB7_4;
	cvta.to.global.u64 	%rd7, %rd3;
	mul.wide.s32 	%rd8, %r2, 4;
	add.s64 	%rd9, %rd7, %rd8;
	ld.global.nc.u32 	%r17, [%rd9];
	setp.ne.s32 	%p3, %r17, %r8;
	@%p3 bra 	$L__BB7_4;
	mad.lo.s32 	%r18, %r8, %r2, %r1;
	cvta.to.global.u64 	%rd10, %rd1;
	mul.wide.s32 	%rd11, %r18, 4;
	add.s64 	%rd12, %rd10, %rd11;
	ld.global.nc.f32 	%f7, [%rd12];
	setp.ge.f32 	%p4, %f7, 0f00000000;
	selp.f32 	%f12, %f7, 0f7F800000, %p4;
$L__BB7_4:
	shl.b32 	%r19, %r3, 2;
	mov.u32 	%r20, sdata;
	add.s32 	%r5, %r20, %r19;
	st.shared.f32 	[%r5], %f12;
	bar.sync 	0;
	setp.lt.u32 	%p5, %r25, 2;
	@%p5 bra 	$L__BB7_8;
$L__BB7_5:
	shr.u32 	%r7, %r25, 1;
	setp.ge.u32 	%p6, %r3, %r7;
	@%p6 bra 	$L__BB7_7;
	ld.shared.f32 	%f8, [%r5];
	shl.b32 	%r21, %r7, 2;
	add.s32 	%r22, %r5, %r21;
	ld.shared.f32 	%f9, [%r22];
	min.f32 	%f10, %f8, %f9;
	st.shared.f32 	[%r5], %f10;
$L__BB7_7:
	bar.sync 	0;
	setp.gt.u32 	%p7, %r25, 3;
	mov.u32 	%r25, %r7;
	@%p7 bra 	$L__BB7_5;
$L__BB7_8:
	setp.ne.s32 	%p8, %r3, 0;
	@%p8 bra 	$L__BB7_11;
	ld.shared.f32 	%f3, [sdata];
	setp.equ.f32 	%p9, %f3, 0f7F800000;
	@%p9 bra 	$L__BB7_11;
	mov.b32 	%r23, %f3;
	atom.global.min.u32 	%r24, [d_min], %r23;
$L__BB7_11:
	ret;

}
	// .globl	_Z13process_cyclePfS_PiPKiS2_iS0_S0_
.visible .entry _Z13process_cyclePfS_PiPKiS2_iS0_S0_(
	.param .u64 .ptr .align 1 _Z13process_cyclePfS_PiPKiS2_iS0_S0__param_0,
	.param .u64 .ptr .align 1 _Z13process_cyclePfS_PiPKiS2_iS0_S0__param_1,
	.param .u64 .ptr .align 1 _Z13process_cyclePfS_PiPKiS2_iS0_S0__param_2,
	.param .u64 .ptr .align 1 _Z13process_cyclePfS_PiPKiS2_iS0_S0__param_3,
	.param .u64 .ptr .align 1 _Z13process_cyclePfS_PiPKiS2_iS0_S0__param_4,
	.param .u32 _Z13process_cyclePfS_PiPKiS2_iS0_S0__param_5,
	.param .u64 .ptr .align 1 _Z13process_cyclePfS_PiPKiS2_iS0_S0__param_6,
	.param .u64 .ptr .align 1 _Z13process_cyclePfS_PiPKiS2_iS0_S0__param_7
)
{
	.reg .pred 	%p<3>;
	.reg .b32 	%r<18>;
	.reg .b32 	%f<4>;
	.reg .b64 	%rd<27>;

	ld.param.u64 	%rd6, [_Z13process_cyclePfS_PiPKiS2_iS0_S0__param_0];
	ld.param.u64 	%rd7, [_Z13process_cyclePfS_PiPKiS2_iS0_S0__param_1];
	ld.param.u64 	%rd8, [_Z13process_cyclePfS_PiPKiS2_iS0_S0__param_2];
	ld.param.u64 	%rd9, [_Z13process_cyclePfS_PiPKiS2_iS0_S0__param_3];
	ld.param.u64 	%rd10, [_Z13process_cyclePfS_PiPKiS2_iS0_S0__param_4];
	ld.param.u32 	%r8, [_Z13process_cyclePfS_PiPKiS2_iS0_S0__param_5];
	ld.param.u64 	%rd11, [_Z13process_cyclePfS_PiPKiS2_iS0_S0__param_6];
	ld.param.u64 	%rd12, [_Z13process_cyclePfS_PiPKiS2_iS0_S0__param_7];
	cvta.to.global.u64 	%rd1, %rd10;
	cvta.to.global.u64 	%rd2, %rd9;
	cvta.to.global.u64 	%rd3, %rd8;
	cvta.to.global.u64 	%rd4, %rd12;
	cvta.to.global.u64 	%rd5, %rd11;
	ld.global.u32 	%r16, [%rd5];
	ld.global.u32 	%r17, [%rd4];
$L__BB8_1:
	mad.lo.s32 	%r9, %r17, %r8, %r16;
	mul.wide.s32 	%rd13, %r9, 4;
	add.s64 	%rd14, %rd3, %rd13;
	mov.b32 	%r10, 1;
	st.global.u32 	[%rd14], %r10;
	mul.wide.s32 	%rd15, %r16, 4;
	add.s64 	%rd16, %rd2, %rd15;
	ld.global.u32 	%r17, [%rd16];
	mul.lo.s32 	%r6, %r17, %r8;
	add.s32 	%r11, %r6, %r16;
	mul.wide.s32 	%rd17, %r11, 4;
	add.s64 	%rd18, %rd3, %rd17;
	mov.b32 	%r12, 0;
	st.global.u32 	[%rd18], %r12;
	mul.wide.s32 	%rd19, %r17, 4;
	add.s64 	%rd20, %rd1, %rd19;
	ld.global.u32 	%r16, [%rd20];
	ld.global.u32 	%r13, [%rd5];
	setp.ne.s32 	%p1, %r16, %r13;
	@%p1 bra 	$L__BB8_1;
	ld.global.u32 	%r14, [%rd4];
	setp.ne.s32 	%p2, %r17, %r14;
	@%p2 bra 	$L__BB8_1;
	cvta.to.global.u64 	%rd21, %rd6;
	cvta.to.global.u64 	%rd22, %rd7;
	add.s32 	%r15, %r6, %r16;
	mul.wide.s32 	%rd23, %r15, 4;
	add.s64 	%rd24, %rd21, %rd23;
	ld.global.f32 	%f1, [%rd24];
	add.s64 	%rd26, %rd22, %rd19;
	ld.global.f32 	%f2, [%rd26];
	add.f32 	%f3, %f1, %f2;
	st.global.f32 	[%rd26], %f3;
	ret;

}
	// .globl	_Z16finalize_epsilonPKfiPiS1_
.visible .entry _Z16finalize_epsilonPKfiPiS1_(
	.param .u64 .ptr .align 1 _Z16finalize_epsilonPKfiPiS1__param_0,
	.param .u32 _Z16finalize_epsilonPKfiPiS1__param_1,
	.param .u64 .ptr .align 1 _Z16finalize_epsilonPKfiPiS1__param_2,
	.param .u64 .ptr .align 1 _Z16finalize_epsilonPKfiPiS1__param_3
)
{
	.reg .pred 	%p<2>;
	.reg .b32 	%r<5>;
	.reg .b32 	%f<7>;
	.reg .b64 	%rd<9>;

	ld.param.u64 	%rd1, [_Z16finalize_epsilonPKfiPiS1__param_0];
	ld.param.u32 	%r1, [_Z16finalize_epsilonPKfiPiS1__param_1];
	ld.param.u64 	%rd2, [_Z16finalize_epsilonPKfiPiS1__param_2];
	ld.param.u64 	%rd3, [_Z16finalize_epsilonPKfiPiS1__param_3];
	ld.global.f32 	%f6, [d_min];
	abs.f32 	%f4, %f6;
	setp.neu.f32 	%p1, %f4, 0f7F800000;
	@%p1 bra 	$L__BB9_2;
	cvta.to.global.u64 	%rd4, %rd3;
	cvta.to.global.u64 	%rd5, %rd2;
	cvta.to.global.u64 	%rd6, %rd1;
	ld.global.u32 	%r2, [%rd4];
	ld.global.u32 	%r3, [%rd5];
	mad.lo.s32 	%r4, %r2, %r1, %r3;
	mul.wide.s32 	%rd7, %r4, 4;
	add.s64 	%rd8, %rd6, %rd7;
	ld.global.f32 	%f5, [%rd8];
	neg.f32 	%f6, %f5;
$L__BB9_2:
	st.global.f32 	[d_epsilon], %f6;
	ret;

}
	// .globl	_Z8update_QPiPKiS1_
.visible .entry _Z8update_QPiPKiS1_(
	.param .u64 .ptr .align 1 _Z8update_QPiPKiS1__param_0,
	.param .u64 .ptr .align 1 _Z8update_QPiPKiS1__param_1,
	.param .u64 .ptr .align 1 _Z8update_QPiPKiS1__param_2
)
{
	.reg .b32 	%r<3>;
	.reg .b64 	%rd<9>;

	ld.param.u64 	%rd1, [_Z8update_QPiPKiS1__param_0];
	ld.param.u64 	%rd2, [_Z8update_QPiPKiS1__param_1];
	ld.param.u64 	%rd3, [_Z8update_QPiPKiS1__param_2];
	cvta.to.global.u64 	%rd4, %rd1;
	cvta.to.global.u64 	%rd5, %rd3;
	cvta.to.global.u64 	%rd6, %rd2;
	ld.global.u32 	%r1, [%rd6];
	ld.global.u32 	%r2, [%rd5];
	mul.wide.s32 	%rd7, %r2, 4;
	add.s64 	%rd8, %rd4, %rd7;
	st.global.u32 	[%rd8], %r1;
	ret;

}
	// .globl	_Z9update_RQPiS_PKiS1_S_
.visible .entry _Z9update_RQPiS_PKiS1_S_(
	.param .u64 .ptr .align 1 _Z9update_RQPiS_PKiS1_S__param_0,
	.param .u64 .ptr .align 1 _Z9update_RQPiS_PKiS1_S__param_1,
	.param .u64 .ptr .align 1 _Z9update_RQPiS_PKiS1_S__param_2,
	.param .u64 .ptr .align 1 _Z9update_RQPiS_PKiS1_S__param_3,
	.param .u64 .ptr .align 1 _Z9update_RQPiS_PKiS1_S__param_4
)
{
	.reg .b32 	%r<5>;
	.reg .b64 	%rd<17>;

	ld.param.u64 	%rd1, [_Z9update_RQPiS_PKiS1_S__param_0];
	ld.param.u64 	%rd2, [_Z9update_RQPiS_PKiS1_S__param_1];
	ld.param.u64 	%rd3, [_Z9update_RQPiS_PKiS1_S__param_2];
	ld.param.u64 	%rd4, [_Z9update_RQPiS_PKiS1_S__param_3];
	ld.param.u64 	%rd5, [_Z9update_RQPiS_PKiS1_S__param_4];
	cvta.to.global.u64 	%rd6, %rd1;
	cvta.to.global.u64 	%rd7, %rd5;
	cvta.to.global.u64 	%rd8, %rd2;
	cvta.to.global.u64 	%rd9, %rd4;
	cvta.to.global.u64 	%rd10, %rd3;
	ld.global.u32 	%r1, [%rd10];
	ld.global.u32 	%r2, [%rd9];
	mul.wide.s32 	%rd11, %r2, 4;
	add.s64 	%rd12, %rd8, %rd11;
	st.global.u32 	[%rd12], %r1;
	ld.global.u32 	%r3, [%rd9];
	mul.wide.s32 	%rd13, %r3, 4;
	add.s64 	%rd14, %rd7, %rd13;
	ld.global.u32 	%r4, [%rd14];
	mul.wide.s32 	%rd15, %r4, 4;
	add.s64 	%rd16, %rd6, %rd15;
	st.global.u32 	[%rd16], %r3;
	ret;

}
	// .globl	_Z15reset_d_changedv
.visible .entry _Z15reset_d_changedv()
{
	.reg .b32 	%r<2>;

	mov.b32 	%r1, 0;
	st.global.u32 	[d_changed], %r1;
	ret;

}
	// .globl	_Z8check_RkPKiS0_S0_i
.visible .entry _Z8check_RkPKiS0_S0_i(
	.param .u64 .ptr .align 1 _Z8check_RkPKiS0_S0_i_param_0,
	.param .u64 .ptr .align 1 _Z8check_RkPKiS0_S0_i_param_1,
	.param .u64 .ptr .align 1 _Z8check_RkPKiS0_S0_i_param_2,
	.param .u32 _Z8check_RkPKiS0_S0_i_param_3
)
{
	.reg .pred 	%p<4>;
	.reg .b32 	%r<12>;
	.reg .b64 	%rd<9>;

	ld.param.u64 	%rd1, [_Z8check_RkPKiS0_S0_i_param_0];
	ld.param.u64 	%rd2, [_Z8check_RkPKiS0_S0_i_param_1];
	ld.param.u64 	%rd3, [_Z8check_RkPKiS0_S0_i_param_2];
	ld.param.u32 	%r4, [_Z8check_RkPKiS0_S0_i_param_3];
	mov.u32 	%r5, %tid.x;
	mov.u32 	%r6, %ctaid.x;
	or.b32  	%r7, %r5, %r6;
	setp.ne.s32 	%p1, %r7, 0;
	@%p1 bra 	$L__BB13_4;
	cvta.to.global.u64 	%rd4, %rd2;
	cvta.to.global.u64 	%rd5, %rd1;
	ld.global.u32 	%r9, [%rd4];
	mul.wide.s32 	%rd6, %r9, 4;
	add.s64 	%rd7, %rd5, %rd6;
	ld.global.u32 	%r1, [%rd7];
	setp.eq.s32 	%p2, %r1, %r4;
	mov.b32 	%r11, 0;
	@%p2 bra 	$L__BB13_3;
	cvta.to.global.u64 	%rd8, %rd3;
	ld.global.u32 	%r10, [%rd8];
	setp.ne.s32 	%p3, %r1, %r10;
	selp.u32 	%r11, 1, 0, %p3;
$L__BB13_3:
	st.global.u32 	[d_flag], %r11;
$L__BB13_4:
	ret;

}
	// .globl	_Z9check_bklPKfPKiS2_i
.visible .entry _Z9check_bklPKfPKiS2_i(
	.param .u64 .ptr .align 1 _Z9check_bklPKfPKiS2_i_param_0,
	.param .u64 .ptr .align 1 _Z9check_bklPKfPKiS2_i_param_1,
	.param .u64 .ptr .align 1 _Z9check_bklPKfPKiS2_i_param_2,
	.param .u32 _Z9check_bklPKfPKiS2_i_param_3
)
{
	.reg .pred 	%p<3>;
	.reg .b32 	%r<9>;
	.reg .b32 	%f<2>;
	.reg .b64 	%rd<9>;

	ld.param.u64 	%rd1, [_Z9check_bklPKfPKiS2_i_param_0];
	ld.param.u64 	%rd2, [_Z9check_bklPKfPKiS2_i_param_1];
	ld.param.u64 	%rd3, [_Z9check_bklPKfPKiS2_i_param_2];
	ld.param.u32 	%r1, [_Z9check_bklPKfPKiS2_i_param_3];
	mov.u32 	%r2, %tid.x;
	mov.u32 	%r3, %ctaid.x;
	or.b32  	%r4, %r2, %r3;
	setp.ne.s32 	%p1, %r4, 0;
	@%p1 bra 	$L__BB14_2;
	cvta.to.global.u64 	%rd4, %rd2;
	cvta.to.global.u64 	%rd5, %rd3;
	cvta.to.global.u64 	%rd6, %rd1;
	ld.global.u32 	%r5, [%rd4];
	ld.global.u32 	%r6, [%rd5];
	mad.lo.s32 	%r7, %r6, %r1, %r5;
	mul.wide.s32 	%rd7, %r7, 4;
	add.s64 	%rd8, %rd6, %rd7;
	ld.global.f32 	%f1, [%rd8];
	setp.lt.f32 	%p2, %f1, 0f00000000;
	selp.u32 	%r8, 1, 0, %p2;
	st.global.u32 	[d_b_kl_neg], %r8;
$L__BB14_2:
	ret;

}
	// .globl	_Z13reset_d_foundv
.visible .entry _Z13reset_d_foundv()
{
	.reg .pred 	%p<2>;
	.reg .b32 	%r<5>;

	mov.u32 	%r1, %tid.x;
	mov.u32 	%r2, %ctaid.x;
	or.b32  	%r3, %r1, %r2;
	setp.ne.s32 	%p1, %r3, 0;
	@%p1 bra 	$L__BB15_2;
	mov.b32 	%r4, 0;
	st.global.u32 	[d_found], %r4;
$L__BB15_2:
	ret;

}
	// .globl	_Z18reset_device_flagsv
.visible .entry _Z18reset_device_flagsv()
{
	.reg .b32 	%r<3>;

	mov.b32 	%r1, 0;
	st.global.u32 	[d_outstanding], %r1;
	st.global.u32 	[d_progress], %r1;
	st.global.u32 	[d_stop], %r1;
	st.global.u32 	[d_done], %r1;
	mov.b32 	%r2, 1;
	st.global.u32 	[d_moving], %r2;
	ret;

}
	// .globl	_Z18count_done_entriesiPKf
.visible .entry _Z18count_done_entriesiPKf(
	.param .u32 _Z18count_done_entriesiPKf_param_0,
	.param .u64 .ptr .align 1 _Z18count_done_entriesiPKf_param_1
)
{
	.reg .pred 	%p<3>;
	.reg .b32 	%r<13>;
	.reg .b32 	%f<2>;
	.reg .b64 	%rd<5>;

	ld.param.u32 	%r3, [_Z18count_done_entriesiPKf_param_0];
	ld.param.u64 	%rd1, [_Z18count_done_entriesiPKf_param_1];
	mov.u32 	%r4, %ctaid.y;
	mov.u32 	%r5, %ntid.y;
	mov.u32 	%r6, %tid.y;
	mad.lo.s32 	%r1, %r4, %r5, %r6;
	mov.u32 	%r7, %ctaid.x;
	mov.u32 	%r8, %ntid.x;
	mov.u32 	%r9, %tid.x;
	mad.lo.s32 	%r2, %r7, %r8, %r9;
	max.s32 	%r10, %r1, %r2;
	setp.ge.s32 	%p1, %r10, %r3;
	@%p1 bra 	$L__BB17_3;
	cvta.to.global.u64 	%rd2, %rd1;
	mad.lo.s32 	%r11, %r2, %r3, %r1;
	mul.wide.s32 	%rd3, %r11, 4;
	add.s64 	%rd4, %rd2, %rd3;
	ld.global.f32 	%f1, [%rd4];
	setp.eq.f32 	%p2, %f1, 0f00000000;
	@%p2 bra 	$L__BB17_3;
	atom.global.add.u32 	%r12, [d_done], 1;
$L__BB17_3:
	ret;

}
	// .globl	_Z21solve_1bc_kernel_fulliPKiS0_PKfPiS3_
.visible .entry _Z21solve_1bc_kernel_fulliPKiS0_PKfPiS3_(
	.param .u32 _Z21solve_1bc_kernel_fulliPKiS0_PKfPiS3__param_0,
	.param .u64 .ptr .align 1 _Z21solve_1bc_kernel_fulliPKiS0_PKfPiS3__param_1,
	.param .u64 .ptr .align 1 _Z21solve_1bc_kernel_fulliPKiS0_PKfPiS3__param_2,
	.param .u64 .ptr .align 1 _Z21solve_1bc_kernel_fulliPKiS0_PKfPiS3__param_3,
	.param .u64 .ptr .align 1 _Z21solve_1bc_kernel_fulliPKiS0_PKfPiS3__param_4,
	.param .u64 .ptr .align 1 _Z21solve_1bc_kernel_fulliPKiS0_PKfPiS3__param_5
)
{
	.reg .pred 	%p<25>;
	.reg .b32 	%r<50>;
	.reg .b32 	%f<2>;
	.reg .b64 	%rd<19>;

	ld.param.u32 	%r16, [_Z21solve_1bc_kernel_fulliPKiS0_PKfPiS3__param_0];
	ld.param.u64 	%rd5, [_Z21solve_1bc_kernel_fulliPKiS0_PKfPiS3__param_1];
	ld.param.u64 	%rd6, [_Z21solve_1bc_kernel_fulliPKiS0_PKfPiS3__param_2];
	ld.param.u64 	%rd7, [_Z21solve_1bc_kernel_fulliPKiS0_PKfPiS3__param_3];
	ld.param.u64 	%rd8, [_Z21solve_1bc_kernel_fulliPKiS0_PKfPiS3__param_4];
	ld.param.u64 	%rd9, [_Z21solve_1bc_kernel_fulliPKiS0_PKfPiS3__param_5];
	mov.u32 	%r17, %ctaid.y;
	mov.u32 	%r18, %ntid.y;
	mov.u32 	%r19, %tid.y;
	mad.lo.s32 	%r1, %r17, %r18, %r19;
	mov.u32 	%r20, %ctaid.x;
	mov.u32 	%r21, %ntid.x;
	mov.u32 	%r22, %tid.x;
	mad.lo.s32 	%r2, %r20, %r21, %r22;
	max.s32 	%r23, %r1, %r2;
	setp.ge.s32 	%p2, %r23, %r16;
	@%p2 bra 	$L__BB18_18;
	cvta.to.global.u64 	%rd10, %rd7;
	mad.lo.s32 	%r3, %r2, %r16, %r1;
	mul.wide.s32 	%rd11, %r3, 4;
	add.s64 	%rd12, %rd10, %rd11;
	ld.global.f32 	%f1, [%rd12];
	setp.neu.f32 	%p3, %f1, 0f00000000;
	@%p3 bra 	$L__BB18_18;
	mul.lo.s32 	%r26, %r16, %r16;
	ld.global.u32 	%r27, [d_done];
	sub.s32 	%r4, %r26, %r27;
	cvta.to.global.u64 	%rd13, %rd9;
	mul.wide.s32 	%rd14, %r2, 4;
	add.s64 	%rd1, %rd13, %rd14;
	cvta.to.global.u64 	%rd15, %rd5;
	add.s64 	%rd2, %rd15, %rd11;
	cvta.to.global.u64 	%rd17, %rd8;
	mul.wide.u32 	%rd18, %r1, 4;
	add.s64 	%rd3, %rd17, %rd18;
	cvta.to.global.u64 	%rd4, %rd6;
	mov.b32 	%r48, 0;
	mov.b32 	%r47, 1;
	mov.u32 	%r49, %r48;
$L__BB18_3:
	ld.global.u32 	%r8, [%rd1];
	setp.eq.s32 	%p4, %r8, %r16;
	@%p4 bra 	$L__BB18_7;
	ld.global.u32 	%r28, [%rd2];
	setp.ne.s32 	%p5, %r28, 1;
	@%p5 bra 	$L__BB18_7;
	ld.global.u32 	%r29, [%rd3];
	setp.ne.s32 	%p6, %r29, %r16;
	@%p6 bra 	$L__BB18_7;
	st.global.u32 	[%rd3], %r2;
	mov.pred 	%p24, 0;
	bra.uni 	$L__BB18_10;
$L__BB18_7:
	ld.global.u32 	%r30, [%rd4];
	setp.eq.s32 	%p8, %r1, %r30;
	mov.pred 	%p24, -1;
	@%p8 bra 	$L__BB18_10;
	setp.ne.s32 	%p10, %r8, %r16;
	ld.global.u32 	%r31, [%rd3];
	setp.eq.s32 	%p11, %r31, %r16;
	or.pred  	%p12, %p11, %p10;
	@%p12 bra 	$L__BB18_10;
	st.global.u32 	[%rd1], %r1;
	mov.pred 	%p24, 0;
$L__BB18_10:
	membar.sys;
	atom.global.add.u32 	%r9, [d_progress], %r47;
	setp.ne.s32 	%p15, %r47, 1;
	not.pred 	%p16, %p24;
	or.pred  	%p17, %p15, %p16;
	@%p17 bra 	$L__BB18_12;
	atom.global.add.u32 	%r32, [d_outstanding], 1;
$L__BB18_12:
	membar.gl;
	add.s32 	%r10, %r9, %r47;
	div.s32 	%r34, %r10, %r4;
	setp.le.s32 	%p18, %r34, %r48;
	ld.global.u32 	%r35, [d_moving];
	setp.le.s32 	%p19, %r35, %r49;
	mov.b32 	%r47, 0;
	or.pred  	%p20, %p18, %p19;
	@%p20 bra 	$L__BB18_17;
	add.s32 	%r48, %r48, 1;
	add.s32 	%r49, %r49, 1;
	rem.s32 	%r38, %r10, %r4;
	setp.ne.s32 	%p21, %r38, 0;
	mov.b32 	%r47, 1;
	@%p21 bra 	$L__BB18_17;
	atom.global.exch.b32 	%r39, [d_outstanding], 0;
	membar.gl;
	setp.ne.s32 	%p22, %r39, %r4;
	@%p22 bra 	$L__BB18_16;
	atom.global.add.u32 	%r40, [d_stop], 1;
$L__BB18_16:
	atom.global.add.u32 	%r42, [d_moving], 1;
	membar.sys;
$L__BB18_17:
	ld.global.u32 	%r43, [d_stop];
	setp.eq.s32 	%p23, %r43, 0;
	@%p23 bra 	$L__BB18_3;
$L__BB18_18:
	ret;

}
	// .globl	_Z30collectZeroIndicesSingleKernelPKfiPiS1_S1_S1_
.visible .entry _Z30collectZeroIndicesSingleKernelPKfiPiS1_S1_S1_(
	.param .u64 .ptr .align 1 _Z30collectZeroIndicesSingleKernelPKfiPiS1_S1_S1__param_0,
	.param .u32 _Z30collectZeroIndicesSingleKernelPKfiPiS1_S1_S1__param_1,
	.param .u64 .ptr .align 1 _Z30collectZeroIndicesSingleKernelPKfiPiS1_S1_S1__param_2,
	.param .u64 .ptr .align 1 _Z30collectZeroIndicesSingleKernelPKfiPiS1_S1_S1__param_3,
	.param .u64 .ptr .align 1 _Z30collectZeroIndicesSingleKernelPKfiPiS1_S1_S1__param_4,
	.param .u64 .ptr .align 1 _Z30collectZeroIndicesSingleKernelPKfiPiS1_S1_S1__param_5
)
{
	.reg .pred 	%p<26>;
	.reg .b32 	%r<117>;
	.reg .b32 	%f<16>;
	.reg .b64 	%rd<66>;

	ld.param.u64 	%rd19, [_Z30collectZeroIndicesSingleKernelPKfiPiS1_S1_S1__param_0];
	ld.param.u32 	%r50, [_Z30collectZeroIndicesSingleKernelPKfiPiS1_S1_S1__param_1];
	ld.param.u64 	%rd20, [_Z30collectZeroIndicesSingleKernelPKfiPiS1_S1_S1__param_2];
	ld.param.u64 	%rd16, [_Z30collectZeroIndicesSingleKernelPKfiPiS1_S1_S1__param_3];
	ld.param.u64 	%rd17, [_Z30collectZeroIndicesSingleKernelPKfiPiS1_S1_S1__param_4];
	ld.param.u64 	%rd18, [_Z30collectZeroIndicesSingleKernelPKfiPiS1_S1_S1__param_5];
	cvta.to.global.u64 	%rd1, %rd20;
	cvta.to.global.u64 	%rd2, %rd19;
	mov.u32 	%r51, %ctaid.x;
	mov.u32 	%r52, %ntid.x;
	mov.u32 	%r53, %tid.x;
	mad.lo.s32 	%r1, %r51, %r52, %r53;
	setp.ge.s32 	%p1, %r1, %r50;
	@%p1 bra 	$L__BB19_43;
	cvta.to.global.u64 	%rd21, %rd18;
	atom.global.add.u32 	%r2, [%rd21], %r50;
	setp.lt.s32 	%p2, %r50, 1;
	mov.b32 	%r93, 0;
	@%p2 bra 	$L__BB19_42;
	and.b32  	%r3, %r50, 7;
	setp.lt.u32 	%p3, %r50, 8;
	mov.b32 	%r109, 0;
	mov.u32 	%r93, %r109;
	@%p3 bra 	$L__BB19_21;
	and.b32  	%r109, %r50, 2147483640;
	mov.b32 	%r91, 0;
	mul.wide.u32 	%rd4, %r50, 4;
	mov.u32 	%r93, %r91;
$L__BB19_4:
	.pragma "nounroll";
	mad.lo.s32 	%r58, %r91, %r50, %r1;
	mul.wide.s32 	%rd22, %r58, 4;
	add.s64 	%rd3, %rd2, %rd22;
	ld.global.f32 	%f1, [%rd3];
	setp.neu.f32 	%p4, %f1, 0f00000000;
	@%p4 bra 	$L__BB19_6;
	add.s32 	%r7, %r93, 1;
	add.s32 	%r59, %r93, %r2;
	mul.wide.s32 	%rd23, %r59, 4;
	add.s64 	%rd24, %rd1, %rd23;
	st.global.u32 	[%rd24], %r91;
	mov.u32 	%r93, %r7;
$L__BB19_6:
	add.s64 	%rd5, %rd3, %rd4;
	ld.global.f32 	%f2, [%rd5];
	setp.neu.f32 	%p5, %f2, 0f00000000;
	@%p5 bra 	$L__BB19_8;
	add.s32 	%r60, %r91, 1;
	add.s32 	%r9, %r93, 1;
	add.s32 	%r61, %r93, %r2;
	mul.wide.s32 	%rd25, %r61, 4;
	add.s64 	%rd26, %rd1, %rd25;
	st.global.u32 	[%rd26], %r60;
	mov.u32 	%r93, %r9;
$L__BB19_8:
	add.s64 	%rd6, %rd5, %rd4;
	ld.global.f32 	%f3, [%rd6];
	setp.neu.f32 	%p6, %f3, 0f00000000;
	@%p6 bra 	$L__BB19_10;
	add.s32 	%r62, %r91, 2;
	add.s32 	%r11, %r93, 1;
	add.s32 	%r63, %r93, %r2;
	mul.wide.s32 	%rd27, %r63, 4;
	add.s64 	%rd28, %rd1, %rd27;
	st.global.u32 	[%rd28], %r62;
	mov.u32 	%r93, %r11;
$L__BB19_10:
	add.s64 	%rd7, %rd6, %rd4;
	ld.global.f32 	%f4, [%rd7];
	setp.neu.f32 	%p7, %f4, 0f00000000;
	@%p7 bra 	$L__BB19_12;
	add.s32 	%r64, %r91, 3;
	add.s32 	%r13, %r93, 1;
	add.s32 	%r65, %r93, %r2;
	mul.wide.s32 	%rd29, %r65, 4;
	add.s64 	%rd30, %rd1, %rd29;
	st.global.u32 	[%rd30], %r64;
	mov.u32 	%r93, %r13;
$L__BB19_12:
	add.s64 	%rd8, %rd7, %rd4;
	ld.global.f32 	%f5, [%rd8];
	setp.neu.f32 	%p8, %f5, 0f00000000;
	@%p8 bra 	$L__BB19_14;
	add.s32 	%r66, %r91, 4;
	add.s32 	%r15, %r93, 1;
	add.s32 	%r67, %r93, %r2;
	mul.wide.s32 	%rd31, %r67, 4;
	add.s64 	%rd32, %rd1, %rd31;
	st.global.u32 	[%rd32], %r66;
	mov.u32 	%r93, %r15;
$L__BB19_14:
	add.s64 	%rd9, %rd8, %rd4;
	ld.global.f32 	%f6, [%rd9];
	setp.neu.f32 	%p9, %f6, 0f00000000;
	@%p9 bra 	$L__BB19_16;
	add.s32 	%r68, %r91, 5;
	add.s32 	%r17, %r93, 1;
	add.s32 	%r69, %r93, %r2;
	mul.wide.s32 	%rd33, %r69, 4;
	add.s64 	%rd34, %rd1, %rd33;
	st.global.u32 	[%rd34], %r68;
	mov.u32 	%r93, %r17;
$L__BB19_16:
	add.s64 	%rd10, %rd9, %rd4;
	ld.global.f32 	%f7, [%rd10];
	setp.neu.f32 	%p10, %f7, 0f00000000;
	@%p10 bra 	$L__BB19_18;
	add.s32 	%r70, %r91, 6;
	add.s32 	%r19, %r93, 1;
	add.s32 	%r71, %r93, %r2;
	mul.wide.s32 	%rd35, %r71, 4;
	add.s64 	%rd36, %rd1, %rd35;
	st.global.u32 	[%rd36], %r70;
	mov.u32 	%r93, %r19;
$L__BB19_18:
	add.s64 	%rd37, %rd10, %rd4;
	ld.global.f32 	%f8, [%rd37];
	setp.neu.f32 	%p11, %f8, 0f00000000;
	@%p11 bra 	$L__BB19_20;
	add.s32 	%r72, %r91, 7;
	add.s32 	%r21, %r93, 1;
	add.s32 	%r73, %r93, %r2;
	mul.wide.s32 	%rd38, %r73, 4;
	add.s64 	%rd39, %rd1, %rd38;
	st.global.u32 	[%rd39], %r72;
	mov.u32 	%r93, %r21;
$L__BB19_20:
	add.s32 	%r91, %r91, 8;
	setp.ne.s32 	%p12, %r91, %r109;
	@%p12 bra 	$L__BB19_4;
$L__BB19_21:
	setp.eq.s32 	%p13, %r3, 0;
	@%p13 bra 	$L__BB19_42;
	and.b32  	%r27, %r50, 3;
	setp.lt.u32 	%p14, %r3, 4;
	@%p14 bra 	$L__BB19_32;
	mad.lo.s32 	%r75, %r109, %r50, %r1;
	mul.wide.s32 	%rd40, %r75, 4;
	add.s64 	%rd11, %rd2, %rd40;
	ld.global.f32 	%f9, [%rd11];
	setp.neu.f32 	%p15, %f9, 0f00000000;
	@%p15 bra 	$L__BB19_25;
	add.s32 	%r28, %r93, 1;
	add.s32 	%r76, %r93, %r2;
	mul.wide.s32 	%rd41, %r76, 4;
	add.s64 	%rd42, %rd1, %rd41;
	st.global.u32 	[%rd42], %r109;
	mov.u32 	%r93, %r28;
$L__BB19_25:
	mul.wide.u32 	%rd12, %r50, 4;
	add.s64 	%rd13, %rd11, %rd12;
	ld.global.f32 	%f10, [%rd13];
	setp.neu.f32 	%p16, %f10, 0f00000000;
	@%p16 bra 	$L__BB19_27;
	add.s32 	%r77, %r109, 1;
	add.s32 	%r30, %r93, 1;
	add.s32 	%r78, %r93, %r2;
	mul.wide.s32 	%rd43, %r78, 4;
	add.s64 	%rd44, %rd1, %rd43;
	st.global.u32 	[%rd44], %r77;
	mov.u32 	%r93, %r30;
$L__BB19_27:
	add.s64 	%rd14, %rd13, %rd12;
	ld.global.f32 	%f11, [%rd14];
	setp.neu.f32 	%p17, %f11, 0f00000000;
	@%p17 bra 	$L__BB19_29;
	add.s32 	%r79, %r109, 2;
	add.s32 	%r32, %r93, 1;
	add.s32 	%r80, %r93, %r2;
	mul.wide.s32 	%rd45, %r80, 4;
	add.s64 	%rd46, %rd1, %rd45;
	st.global.u32 	[%rd46], %r79;
	mov.u32 	%r93, %r32;
$L__BB19_29:
	add.s64 	%rd47, %rd14, %rd12;
	ld.global.f32 	%f12, [%rd47];
	setp.neu.f32 	%p18, %f12, 0f00000000;
	@%p18 bra 	$L__BB19_31;
	add.s32 	%r81, %r109, 3;
	add.s32 	%r34, %r93, 1;
	add.s32 	%r82, %r93, %r2;
	mul.wide.s32 	%rd48, %r82, 4;
	add.s64 	%rd49, %rd1, %rd48;
	st.global.u32 	[%rd49], %r81;
	mov.u32 	%r93, %r34;
$L__BB19_31:
	add.s32 	%r109, %r109, 4;
$L__BB19_32:
	setp.eq.s32 	%p19, %r27, 0;
	@%p19 bra 	$L__BB19_42;
	setp.eq.s32 	%p20, %r27, 1;
	@%p20 bra 	$L__BB19_39;
	mad.lo.s32 	%r84, %r109, %r50, %r1;
	mul.wide.s32 	%rd50, %r84, 4;
	add.s64 	%rd15, %rd2, %rd50;
	ld.global.f32 	%f13, [%rd15];
	setp.neu.f32 	%p21, %f13, 0f00000000;
	@%p21 bra 	$L__BB19_36;
	add.s32 	%r40, %r93, 1;
	add.s32 	%r85, %r93, %r2;
	mul.wide.s32 	%rd51, %r85, 4;
	add.s64 	%rd52, %rd1, %rd51;
	st.global.u32 	[%rd52], %r109;
	mov.u32 	%r93, %r40;
$L__BB19_36:
	mul.wide.u32 	%rd53, %r50, 4;
	add.s64 	%rd54, %rd15, %rd53;
	ld.global.f32 	%f14, [%rd54];
	setp.neu.f32 	%p22, %f14, 0f00000000;
	@%p22 bra 	$L__BB19_38;
	add.s32 	%r86, %r109, 1;
	add.s32 	%r42, %r93, 1;
	add.s32 	%r87, %r93, %r2;
	mul.wide.s32 	%rd55, %r87, 4;
	add.s64 	%rd56, %rd1, %rd55;
	st.global.u32 	[%rd56], %r86;
	mov.u32 	%r93, %r42;
$L__BB19_38:
	add.s32 	%r109, %r109, 2;
$L__BB19_39:
	and.b32  	%r88, %r50, 1;
	setp.eq.b32 	%p23, %r88, 1;
	not.pred 	%p24, %p23;
	@%p24 bra 	$L__BB19_42;
	mad.lo.s32 	%r89, %r109, %r50, %r1;
	mul.wide.s32 	%rd57, %r89, 4;
	add.s64 	%rd58, %rd2, %rd57;
	ld.global.f32 	%f15, [%rd58];
	setp.neu.f32 	%p25, %f15, 0f00000000;
	@%p25 bra 	$L__BB19_42;
	add.s32 	%r48, %r93, 1;
	add.s32 	%r90, %r93, %r2;
	mul.wide.s32 	%rd59, %r90, 4;
	add.s64 	%rd60, %rd1, %rd59;
	st.global.u32 	[%rd60], %r109;
	mov.u32 	%r93, %r48;
$L__BB19_42:
	cvta.to.global.u64 	%rd61, %rd16;
	mul.wide.s32 	%rd62, %r1, 4;
	add.s64 	%rd63, %rd61, %rd62;
	st.global.u32 	[%rd63], %r2;
	cvta.to.global.u64 	%rd64, %rd17;
	add.s64 	%rd65, %rd64, %rd62;
	st.global.u32 	[%rd65], %r93;
$L__BB19_43:
	ret;

}
	// .globl	_Z18compute_col_to_rowiPKiPi
.visible .entry _Z18compute_col_to_rowiPKiPi(
	.param .u32 _Z18compute_col_to_rowiPKiPi_param_0,
	.param .u64 .ptr .align 1 _Z18compute_col_to_rowiPKiPi_param_1,
	.param .u64 .ptr .align 1 _Z18compute_col_to_rowiPKiPi_param_2
)
{
	.reg .pred 	%p<6>;
	.reg .b32 	%r<13>;
	.reg .b64 	%rd<9>;

	ld.param.u32 	%r5, [_Z18compute_col_to_rowiPKiPi_param_0];
	ld.param.u64 	%rd2, [_Z18compute_col_to_rowiPKiPi_param_1];
	ld.param.u64 	%rd3, [_Z18compute_col_to_rowiPKiPi_param_2];
	mov.u32 	%r6, %ctaid.x;
	mov.u32 	%r7, %ntid.x;
	mov.u32 	%r8, %tid.x;
	mad.lo.s32 	%r1, %r6, %r7, %r8;
	setp.ge.s32 	%p1, %r1, %r5;
	setp.lt.s32 	%p2, %r5, 1;
	or.pred  	%p3, %p1, %p2;
	@%p3 bra 	$L__BB20_5;
	mul.lo.s32 	%r2, %r1, %r5;
	cvta.to.global.u64 	%rd1, %rd2;
	mov.b32 	%r12, 0;
$L__BB20_2:
	add.s32 	%r10, %r12, %r2;
	mul.wide.s32 	%rd4, %r10, 4;
	add.s64 	%rd5, %rd1, %rd4;
	ld.global.u32 	%r11, [%rd5];
	setp.ne.s32 	%p4, %r11, 1;
	@%p4 bra 	$L__BB20_4;
	cvta.to.global.u64 	%rd6, %rd3;
	mul.wide.s32 	%rd7, %r1, 4;
	add.s64 	%rd8, %rd6, %rd7;
	st.global.u32 	[%rd8], %r12;
	bra.uni 	$L__BB20_5;
$L__BB20_4:
	add.s32 	%r12, %r12, 1;
	setp.ne.s32 	%p5, %r12, %r5;
	@%p5 bra 	$L__BB20_2;
$L__BB20_5:
	ret;

}
	// .globl	_Z22solve_1bc_rowseq_asynciPKiS0_S0_S0_S0_PiS1_S1_
.visible .entry _Z22solve_1bc_rowseq_asynciPKiS0_S0_S0_S0_PiS1_S1_(
	.param .u32 _Z22solve_1bc_rowseq_asynciPKiS0_S0_S0_S0_PiS1_S1__param_0,
	.param .u64 .ptr .align 1 _Z22solve_1bc_rowseq_asynciPKiS0_S0_S0_S0_PiS1_S1__param_1,
	.param .u64 .ptr .align 1 _Z22solve_1bc_rowseq_asynciPKiS0_S0_S0_S0_PiS1_S1__param_2,
	.param .u64 .ptr .align 1 _Z22solve_1bc_rowseq_asynciPKiS0_S0_S0_S0_PiS1_S1__param_3,
	.param .u64 .ptr .align 1 _Z22solve_1bc_rowseq_asynciPKiS0_S0_S0_S0_PiS1_S1__param_4,
	.param .u64 .ptr .align 1 _Z22solve_1bc_rowseq_asynciPKiS0_S0_S0_S0_PiS1_S1__param_5,
	.param .u64 .ptr .align 1 _Z22solve_1bc_rowseq_asynciPKiS0_S0_S0_S0_PiS1_S1__param_6,
	.param .u64 .ptr .align 1 _Z22solve_1bc_rowseq_asynciPKiS0_S0_S0_S0_PiS1_S1__param_7,
	.param .u64 .ptr .align 1 _Z22solve_1bc_rowseq_asynciPKiS0_S0_S0_S0_PiS1_S1__param_8
)
{
	.reg .pred 	%p<38>;
	.reg .b32 	%r<74>;
	.reg .b64 	%rd<71>;

	ld.param.u32 	%r29, [_Z22solve_1bc_rowseq_asynciPKiS0_S0_S0_S0_PiS1_S1__param_0];
	ld.param.u64 	%rd14, [_Z22solve_1bc_rowseq_asynciPKiS0_S0_S0_S0_PiS1_S1__param_1];
	ld.param.u64 	%rd15, [_Z22solve_1bc_rowseq_asynciPKiS0_S0_S0_S0_PiS1_S1__param_2];
	ld.param.u64 	%rd10, [_Z22solve_1bc_rowseq_asynciPKiS0_S0_S0_S0_PiS1_S1__param_3];
	ld.param.u64 	%rd11, [_Z22solve_1bc_rowseq_asynciPKiS0_S0_S0_S0_PiS1_S1__param_4];
	ld.param.u64 	%rd16, [_Z22solve_1bc_rowseq_asynciPKiS0_S0_S0_S0_PiS1_S1__param_6];
	ld.param.u64 	%rd17, [_Z22solve_1bc_rowseq_asynciPKiS0_S0_S0_S0_PiS1_S1__param_7];
	ld.param.u64 	%rd13, [_Z22solve_1bc_rowseq_asynciPKiS0_S0_S0_S0_PiS1_S1__param_8];
	cvta.to.global.u64 	%rd1, %rd14;
	cvta.to.global.u64 	%rd2, %rd17;
	cvta.to.global.u64 	%rd3, %rd15;
	cvta.to.global.u64 	%rd4, %rd16;
	mov.u32 	%r1, %ctaid.x;
	setp.ge.s32 	%p2, %r1, %r29;
	@%p2 bra 	$L__BB21_35;
	cvta.to.global.u64 	%rd18, %rd13;
	cvta.to.global.u64 	%rd19, %rd10;
	cvta.to.global.u64 	%rd20, %rd11;
	mul.wide.u32 	%rd21, %r1, 4;
	add.s64 	%rd5, %rd18, %rd21;
	add.s64 	%rd6, %rd19, %rd21;
	add.s64 	%rd7, %rd20, %rd21;
	mov.b32 	%r72, 0;
	mov.b32 	%r71, 1;
	mov.u32 	%r73, %r72;
$L__BB21_2:
	mul.wide.u32 	%rd22, %r1, 4;
	add.s64 	%rd23, %rd4, %rd22;
	ld.global.u32 	%r32, [%rd23];
	setp.eq.s32 	%p4, %r32, %r29;
	mov.pred 	%p37, -1;
	@%p4 bra 	$L__BB21_26;
	ld.global.u32 	%r33, [%rd5];
	setp.ne.s32 	%p6, %r33, 0;
	@%p6 bra 	$L__BB21_26;
	ld.param.u64 	%rd70, [_Z22solve_1bc_rowseq_asynciPKiS0_S0_S0_S0_PiS1_S1__param_5];
	mov.b32 	%r34, 1;
	st.global.u32 	[%rd5], %r34;
	cvta.to.global.u64 	%rd24, %rd70;
	ld.global.u32 	%r35, [%rd24];
	setp.eq.s32 	%p8, %r1, %r35;
	mov.pred 	%p37, 0;
	@%p8 bra 	$L__BB21_26;
	ld.global.nc.u32 	%r5, [%rd6];
	ld.global.nc.u32 	%r6, [%rd7];
	setp.lt.s32 	%p10, %r6, 1;
	@%p10 bra 	$L__BB21_26;
	and.b32  	%r7, %r6, 3;
	setp.lt.u32 	%p11, %r6, 4;
	mov.b32 	%r70, 0;
	@%p11 bra 	$L__BB21_17;
	and.b32  	%r70, %r6, 2147483644;
	neg.s32 	%r69, %r70;
	mov.u32 	%r68, %r5;
$L__BB21_8:
	mul.wide.s32 	%rd25, %r68, 4;
	add.s64 	%rd26, %rd3, %rd25;
	add.s64 	%rd8, %rd26, 8;
	ld.global.nc.u32 	%r12, [%rd26];
	mul.wide.s32 	%rd27, %r12, 4;
	add.s64 	%rd28, %rd2, %rd27;
	atom.relaxed.global.cas.b32 	%r37, [%rd28], %r29, %r1;
	setp.ne.s32 	%p12, %r37, %r29;
	@%p12 bra 	$L__BB21_10;
	mul.wide.s32 	%rd29, %r12, 4;
	add.s64 	%rd30, %rd1, %rd29;
	ld.global.nc.u32 	%r38, [%rd30];
	mul.wide.s32 	%rd31, %r38, 4;
	add.s64 	%rd32, %rd4, %rd31;
	st.global.u32 	[%rd32], %r12;
$L__BB21_10:
	ld.global.nc.u32 	%r13, [%rd8+-4];
	mul.wide.s32 	%rd33, %r13, 4;
	add.s64 	%rd34, %rd2, %rd33;
	atom.relaxed.global.cas.b32 	%r39, [%rd34], %r29, %r1;
	setp.ne.s32 	%p13, %r39, %r29;
	@%p13 bra 	$L__BB21_12;
	mul.wide.s32 	%rd35, %r13, 4;
	add.s64 	%rd36, %rd1, %rd35;
	ld.global.nc.u32 	%r40, [%rd36];
	mul.wide.s32 	%rd37, %r40, 4;
	add.s64 	%rd38, %rd4, %rd37;
	st.global.u32 	[%rd38], %r13;
$L__BB21_12:
	ld.global.nc.u32 	%r14, [%rd8];
	mul.wide.s32 	%rd39, %r14, 4;
	add.s64 	%rd40, %rd2, %rd39;
	atom.relaxed.global.cas.b32 	%r41, [%rd40], %r29, %r1;
	setp.ne.s32 	%p14, %r41, %r29;
	@%p14 bra 	$L__BB21_14;
	mul.wide.s32 	%rd41, %r14, 4;
	add.s64 	%rd42, %rd1, %rd41;
	ld.global.nc.u32 	%r42, [%rd42];
	mul.wide.s32 	%rd43, %r42, 4;
	add.s64 	%rd44, %rd4, %rd43;
	st.global.u32 	[%rd44], %r14;
$L__BB21_14:
	ld.global.nc.u32 	%r15, [%rd8+4];
	mul.wide.s32 	%rd45, %r15, 4;
	add.s64 	%rd46, %rd2, %rd45;
	atom.relaxed.global.cas.b32 	%r43, [%rd46], %r29, %r1;
	setp.ne.s32 	%p15, %r43, %r29;
	@%p15 bra 	$L__BB21_16;
	add.s64 	%rd48, %rd1, %rd45;
	ld.global.nc.u32 	%r44, [%rd48];
	mul.wide.s32 	%rd49, %r44, 4;
	add.s64 	%rd50, %rd4, %rd49;
	st.global.u32 	[%rd50], %r15;
$L__BB21_16:
	add.s32 	%r69, %r69, 4;
	add.s32 	%r68, %r68, 4;
	setp.ne.s32 	%p16, %r69, 0;
	@%p16 bra 	$L__BB21_8;
$L__BB21_17:
	setp.eq.s32 	%p18, %r7, 0;
	@%p18 bra 	$L__BB21_26;
	add.s32 	%r45, %r70, %r5;
	mul.wide.s32 	%rd51, %r45, 4;
	add.s64 	%rd9, %rd3, %rd51;
	ld.global.nc.u32 	%r19, [%rd9];
	mul.wide.s32 	%rd52, %r19, 4;
	add.s64 	%rd53, %rd2, %rd52;
	atom.relaxed.global.cas.b32 	%r46, [%rd53], %r29, %r1;
	setp.ne.s32 	%p19, %r46, %r29;
	@%p19 bra 	$L__BB21_20;
	add.s64 	%rd55, %rd1, %rd52;
	ld.global.nc.u32 	%r47, [%rd55];
	mul.wide.s32 	%rd56, %r47, 4;
	add.s64 	%rd57, %rd4, %rd56;
	st.global.u32 	[%rd57], %r19;
$L__BB21_20:
	setp.eq.s32 	%p21, %r7, 1;
	@%p21 bra 	$L__BB21_26;
	ld.global.nc.u32 	%r20, [%rd9+4];
	mul.wide.s32 	%rd58, %r20, 4;
	add.s64 	%rd59, %rd2, %rd58;
	atom.relaxed.global.cas.b32 	%r48, [%rd59], %r29, %r1;
	setp.ne.s32 	%p22, %r48, %r29;
	@%p22 bra 	$L__BB21_23;
	add.s64 	%rd61, %rd1, %rd58;
	ld.global.nc.u32 	%r49, [%rd61];
	mul.wide.s32 	%rd62, %r49, 4;
	add.s64 	%rd63, %rd4, %rd62;
	st.global.u32 	[%rd63], %r20;
$L__BB21_23:
	setp.eq.s32 	%p24, %r7, 2;
	@%p24 bra 	$L__BB21_26;
	ld.global.nc.u32 	%r21, [%rd9+8];
	mul.wide.s32 	%rd64, %r21, 4;
	add.s64 	%rd65, %rd2, %rd64;
	atom.relaxed.global.cas.b32 	%r50, [%rd65], %r29, %r1;
	setp.ne.s32 	%p26, %r50, %r29;
	@%p26 bra 	$L__BB21_26;
	add.s64 	%rd67, %rd1, %rd64;
	ld.global.nc.u32 	%r51, [%rd67];
	mul.wide.s32 	%rd68, %r51, 4;
	add.s64 	%rd69, %rd4, %rd68;
	st.global.u32 	[%rd69], %r21;
$L__BB21_26:
	membar.sys;
	atom.global.add.u32 	%r22, [d_progress], %r71;
	setp.ne.s32 	%p28, %r71, 1;
	not.pred 	%p29, %p37;
	or.pred  	%p30, %p28, %p29;
	@%p30 bra 	$L__BB21_28;
	atom.global.add.u32 	%r52, [d_outstanding], 1;
$L__BB21_28:
	membar.gl;
	add.s32 	%r23, %r22, %r71;
	div.s32 	%r54, %r23, %r29;
	setp.le.s32 	%p31, %r54, %r72;
	ld.global.u32 	%r55, [d_moving];
	setp.le.s32 	%p32, %r55, %r73;
	mov.b32 	%r71, 0;
	or.pred  	%p33, %p31, %p32;
	@%p33 bra 	$L__BB21_33;
	add.s32 	%r72, %r72, 1;
	add.s32 	%r73, %r73, 1;
	rem.s32 	%r58, %r23, %r29;
	setp.ne.s32 	%p34, %r58, 0;
	mov.b32 	%r71, 1;
	@%p34 bra 	$L__BB21_33;
	atom.global.exch.b32 	%r59, [d_outstanding], 0;
	membar.gl;
	setp.ne.s32 	%p35, %r59, %r29;
	@%p35 bra 	$L__BB21_32;
	atom.global.add.u32 	%r60, [d_stop], 1;
$L__BB21_32:
	atom.global.add.u32 	%r62, [d_moving], 1;
	membar.sys;
$L__BB21_33:
	ld.global.u32 	%r63, [d_stop];
	setp.eq.s32 	%p36, %r63, 0;
	@%p36 bra 	$L__BB21_2;
	mov.b32 	%r64, 0;
	st.global.u32 	[%rd5], %r64;
$L__BB21_35:
	ret;

}
	// .globl	_Z27collectZeroIndicesSharedMemPKfiPiS1_S1_
.visible .entry _Z27collectZeroIndicesSharedMemPKfiPiS1_S1_(
	.param .u64 .ptr .align 1 _Z27collectZeroIndicesSharedMemPKfiPiS1_S1__param_0,
	.param .u32 _Z27collectZeroIndicesSharedMemPKfiPiS1_S1__param_1,
	.param .u64 .ptr .align 1 _Z27collectZeroIndicesSharedMemPKfiPiS1_S1__param_2,
	.param .u64 .ptr .align 1 _Z27collectZeroIndicesSharedMemPKfiPiS1_S1__param_3,
	.param .u64 .ptr .align 1 _Z27collectZeroIndicesSharedMemPKfiPiS1_S1__param_4
)
{
	.reg .pred 	%p<41>;
	.reg .b32 	%r<93>;
	.reg .b32 	%f<2>;
	.reg .b64 	%rd<17>;
	// demoted variable
	.shared .align 4 .b8 _ZZ24block_exclusive_scan_0_1jiRjE9warp_sums[128];
	// demoted variable
	.shared .align 4 .b8 _ZZ24block_exclusive_scan_0_1jiRjE12warp_offsets[128];
	// demoted variable
	.shared .align 4 .u32 _ZZ24block_exclusive_scan_0_1jiRjE8tile_sum;
	ld.param.u64 	%rd3, [_Z27collectZeroIndicesSharedMemPKfiPiS1_S1__param_0];
	ld.param.u32 	%r29, [_Z27collectZeroIndicesSharedMemPKfiPiS1_S1__param_1];
	ld.param.u64 	%rd4, [_Z27collectZeroIndicesSharedMemPKfiPiS1_S1__param_2];
	ld.param.u64 	%rd5, [_Z27collectZeroIndicesSharedMemPKfiPiS1_S1__param_3];
	ld.param.u64 	%rd6, [_Z27collectZeroIndicesSharedMemPKfiPiS1_S1__param_4];
	mov.u32 	%r1, %ctaid.x;
	setp.ge.s32 	%p1, %r1, %r29;
	@%p1 bra 	$L__BB22_24;
	mul.lo.s32 	%r2, %r29, %r1;
	mov.u32 	%r3, %tid.x;
	setp.ne.s32 	%p2, %r3, 0;
	@%p2 bra 	$L__BB22_3;
	cvta.to.global.u64 	%rd7, %rd5;
	mul.wide.u32 	%rd8, %r1, 4;
	add.s64 	%rd9, %rd7, %rd8;
	st.global.u32 	[%rd9], %r2;
$L__BB22_3:
	bar.sync 	0;
	mov.u32 	%r4, %ntid.x;
	and.b32  	%r5, %r3, 31;
	not.b32 	%r31, %r3;
	shr.u32 	%r6, %r3, 5;
	shl.b32 	%r32, %r6, 2;
	mov.u32 	%r33, _ZZ24block_exclusive_scan_0_1jiRjE9warp_sums;
	add.s32 	%r7, %r33, %r32;
	or.b32  	%r8, %r31, -993;
	shl.b32 	%r34, %r3, 2;
	and.b32  	%r35, %r34, 124;
	add.s32 	%r9, %r33, %r35;
	mov.u32 	%r36, _ZZ24block_exclusive_scan_0_1jiRjE12warp_offsets;
	add.s32 	%r10, %r36, %r35;
	add.s32 	%r11, %r36, %r32;
	cvta.to.global.u64 	%rd1, %rd3;
	cvta.to.global.u64 	%rd2, %rd4;
	mov.b32 	%r88, 0;
	mov.u32 	%r89, %r88;
$L__BB22_4:
	add.s32 	%r14, %r88, %r3;
	sub.s32 	%r38, %r29, %r88;
	min.u32 	%r15, %r4, %r38;
	setp.ge.u32 	%p3, %r3, %r15;
	mov.b32 	%r90, 0;
	@%p3 bra 	$L__BB22_6;
	mad.lo.s32 	%r39, %r14, %r29, %r1;
	mul.wide.s32 	%rd10, %r39, 4;
	add.s64 	%rd11, %rd1, %rd10;
	ld.global.nc.f32 	%f1, [%rd11];
	setp.eq.f32 	%p4, %f1, 0f00000000;
	selp.u32 	%r90, 1, 0, %p4;
$L__BB22_6:
	setp.lt.u32 	%p5, %r5, 16;
	setp.lt.u32 	%p6, %r5, 8;
	setp.lt.u32 	%p7, %r5, 4;
	setp.lt.u32 	%p8, %r5, 2;
	setp.ne.s32 	%p9, %r5, 0;
	setp.eq.s32 	%p10, %r5, 0;
	shfl.sync.up.b32	%r40|%p11, %r90, 1, 0, -1;
	selp.b32 	%r41, 0, %r40, %p10;
	add.s32 	%r42, %r41, %r90;
	shfl.sync.up.b32	%r43|%p12, %r42, 2, 0, -1;
	selp.b32 	%r44, 0, %r43, %p8;
	add.s32 	%r45, %r44, %r42;
	shfl.sync.up.b32	%r46|%p13, %r45, 4, 0, -1;
	selp.b32 	%r47, 0, %r46, %p7;
	add.s32 	%r48, %r47, %r45;
	shfl.sync.up.b32	%r49|%p14, %r48, 8, 0, -1;
	selp.b32 	%r50, 0, %r49, %p6;
	add.s32 	%r51, %r50, %r48;
	shfl.sync.up.b32	%r52|%p15, %r51, 16, 0, -1;
	selp.b32 	%r53, 0, %r52, %p5;
	add.s32 	%r18, %r53, %r51;
	add.s32 	%r54, %r15, 31;
	shr.u32 	%r19, %r54, 5;
	@%p9 bra 	$L__BB22_8;
	mov.b32 	%r55, 0;
	st.shared.u32 	[%r7], %r55;
$L__BB22_8:
	bar.sync 	0;
	add.s32 	%r56, %r15, %r8;
	max.s32 	%r57, %r56, 0;
	min.s32 	%r58, %r57, 31;
	setp.ne.s32 	%p16, %r5, %r58;
	setp.ge.u32 	%p17, %r6, %r19;
	or.pred  	%p18, %p16, %p17;
	@%p18 bra 	$L__BB22_10;
	st.shared.u32 	[%r7], %r18;
$L__BB22_10:
	setp.gt.u32 	%p19, %r3, 31;
	bar.sync 	0;
	@%p19 bra 	$L__BB22_15;
	setp.ge.u32 	%p20, %r5, %r19;
	mov.b32 	%r91, 0;
	@%p20 bra 	$L__BB22_13;
	ld.shared.u32 	%r91, [%r9];
$L__BB22_13:
	setp.ge.u32 	%p21, %r5, %r19;
	setp.lt.u32 	%p22, %r5, 16;
	setp.lt.u32 	%p23, %r5, 8;
	setp.lt.u32 	%p24, %r5, 4;
	setp.lt.u32 	%p25, %r5, 2;
	setp.eq.s32 	%p26, %r5, 0;
	shfl.sync.up.b32	%r62|%p27, %r91, 1, 0, -1;
	selp.b32 	%r63, 0, %r62, %p26;
	add.s32 	%r64, %r63, %r91;
	shfl.sync.up.b32	%r65|%p28, %r64, 2, 0, -1;
	selp.b32 	%r66, 0, %r65, %p25;
	add.s32 	%r67, %r66, %r64;
	shfl.sync.up.b32	%r68|%p29, %r67, 4, 0, -1;
	selp.b32 	%r69, 0, %r68, %p24;
	add.s32 	%r70, %r69, %r67;
	shfl.sync.up.b32	%r71|%p30, %r70, 8, 0, -1;
	selp.b32 	%r72, 0, %r71, %p23;
	add.s32 	%r73, %r72, %r70;
	shfl.sync.up.b32	%r74|%p31, %r73, 16, 0, -1;
	selp.b32 	%r75, 0, %r74, %p22;
	add.s32 	%r76, %r75, %r73;
	sub.s32 	%r22, %r76, %r91;
	@%p21 bra 	$L__BB22_15;
	st.shared.u32 	[%r10], %r22;
$L__BB22_15:
	setp.ge.u32 	%p32, %r6, %r19;
	bar.sync 	0;
	mov.b32 	%r92, 0;
	@%p32 bra 	$L__BB22_17;
	ld.shared.u32 	%r92, [%r11];
$L__BB22_17:
	setp.lt.u32 	%p33, %r3, %r15;
	sub.s32 	%r78, %r18, %r90;
	add.s32 	%r79, %r78, %r92;
	selp.b32 	%r25, %r79, 0, %p33;
	add.s32 	%r80, %r15, -1;
	setp.ne.s32 	%p34, %r3, %r80;
	@%p34 bra 	$L__BB22_19;
	ld.shared.u32 	%r81, [%r7];
	ld.shared.u32 	%r82, [%r11];
	add.s32 	%r83, %r82, %r81;
	st.shared.u32 	[_ZZ24block_exclusive_scan_0_1jiRjE8tile_sum], %r83;
$L__BB22_19:
	setp.ge.u32 	%p35, %r3, %r15;
	bar.sync 	0;
	ld.shared.u32 	%r26, [_ZZ24block_exclusive_scan_0_1jiRjE8tile_sum];
	setp.eq.s32 	%p36, %r90, 0;
	or.pred  	%p37, %p35, %p36;
	@%p37 bra 	$L__BB22_21;
	add.s32 	%r85, %r89, %r2;
	add.s32 	%r86, %r85, %r25;
	mul.wide.u32 	%rd12, %r86, 4;
	add.s64 	%rd13, %rd2, %rd12;
	st.global.u32 	[%rd13], %r14;
$L__BB22_21:
	setp.eq.s32 	%p38, %r3, 0;
	selp.b32 	%r87, %r26, 0, %p38;
	add.s32 	%r89, %r87, %r89;
	bar.sync 	0;
	add.s32 	%r88, %r88, %r4;
	setp.lt.s32 	%p39, %r88, %r29;
	@%p39 bra 	$L__BB22_4;
	setp.ne.s32 	%p40, %r3, 0;
	@%p40 bra 	$L__BB22_24;
	cvta.to.global.u64 	%rd14, %rd6;
	mul.wide.u32 	%rd15, %r1, 4;
	add.s64 	%rd16, %rd14, %rd15;
	st.global.u32 	[%rd16], %r89;
$L__BB22_24:
	ret;

}
	// .globl	_Z24check_feasible_conditionPKfPKiS0_S0_Pii
.visible .entry _Z24check_feasible_conditionPKfPKiS0_S0_Pii(
	.param .u64 .ptr .align 1 _Z24check_feasible_conditionPKfPKiS0_S0_Pii_param_0,
	.param .u64 .ptr .align 1 _Z24check_feasible_conditionPKfPKiS0_S0_Pii_param_1,
	.param .u64 .ptr .align 1 _Z24check_feasible_conditionPKfPKiS0_S0_Pii_param_2,
	.param .u64 .ptr .align 1 _Z24check_feasible_conditionPKfPKiS0_S0_Pii_param_3,
	.param .u64 .ptr .align 1 _Z24check_feasible_conditionPKfPKiS0_S0_Pii_param_4,
	.param .u32 _Z24check_feasible_conditionPKfPKiS0_S0_Pii_param_5
)
{
	.reg .pred 	%p<4>;
	.reg .b32 	%r<14>;
	.reg .b32 	%f<7>;
	.reg .b64 	%rd<19>;

	ld.param.u64 	%rd1, [_Z24check_feasible_conditionPKfPKiS0_S0_Pii_param_0];
	ld.param.u64 	%rd2, [_Z24check_feasible_conditionPKfPKiS0_S0_Pii_param_1];
	ld.param.u64 	%rd3, [_Z24check_feasible_conditionPKfPKiS0_S0_Pii_param_2];
	ld.param.u64 	%rd4, [_Z24check_feasible_conditionPKfPKiS0_S0_Pii_param_3];
	ld.param.u64 	%rd5, [_Z24check_feasible_conditionPKfPKiS0_S0_Pii_param_4];
	ld.param.u32 	%r4, [_Z24check_feasible_conditionPKfPKiS0_S0_Pii_param_5];
	mov.u32 	%r5, %ctaid.y;
	mov.u32 	%r6, %ntid.y;
	mov.u32 	%r7, %tid.y;
	mad.lo.s32 	%r1, %r5, %r6, %r7;
	mov.u32 	%r8, %ctaid.x;
	mov.u32 	%r9, %ntid.x;
	mov.u32 	%r10, %tid.x;
	mad.lo.s32 	%r2, %r8, %r9, %r10;
	max.s32 	%r11, %r1, %r2;
	setp.ge.s32 	%p1, %r11, %r4;
	@%p1 bra 	$L__BB23_4;
	cvta.to.global.u64 	%rd6, %rd2;
	mad.lo.s32 	%r3, %r4, %r2, %r1;
	mul.wide.s32 	%rd7, %r3, 4;
	add.s64 	%rd8, %rd6, %rd7;
	ld.global.u32 	%r12, [%rd8];
	setp.ne.s32 	%p2, %r12, 1;
	@%p2 bra 	$L__BB23_4;
	cvta.to.global.u64 	%rd9, %rd1;
	add.s64 	%rd11, %rd9, %rd7;
	ld.global.f32 	%f1, [%rd11];
	cvta.to.global.u64 	%rd12, %rd3;
	mul.wide.u32 	%rd13, %r1, 4;
	add.s64 	%rd14, %rd12, %rd13;
	ld.global.f32 	%f2, [%rd14];
	sub.f32 	%f3, %f1, %f2;
	cvta.to.global.u64 	%rd15, %rd4;
	mul.wide.s32 	%rd16, %r2, 4;
	add.s64 	%rd17, %rd15, %rd16;
	ld.global.f32 	%f4, [%rd17];
	sub.f32 	%f5, %f3, %f4;
	abs.f32 	%f6, %f5;
	setp.leu.f32 	%p3, %f6, 0f38D1B717;
	@%p3 bra 	$L__BB23_4;
	cvta.to.global.u64 	%rd18, %rd5;
	atom.global.exch.b32 	%r13, [%rd18], 1;
$L__BB23_4:
	ret;

}
	// .globl	_Z21check_slack_conditionPKfS0_S0_Pii
.visible .entry _Z21check_slack_conditionPKfS0_S0_Pii(
	.param .u64 .ptr .align 1 _Z21check_slack_conditionPKfS0_S0_Pii_param_0,
	.param .u64 .ptr .align 1 _Z21check_slack_conditionPKfS0_S0_Pii_param_1,
	.param .u64 .ptr .align 1 _Z21check_slack_conditionPKfS0_S0_Pii_param_2,
	.param .u64 .ptr .align 1 _Z21check_slack_conditionPKfS0_S0_Pii_param_3,
	.param .u32 _Z21check_slack_conditionPKfS0_S0_Pii_param_4
)
{
	.reg .pred 	%p<3>;
	.reg .b32 	%r<13>;
	.reg .b32 	%f<6>;
	.reg .b64 	%rd<15>;

	ld.param.u64 	%rd1, [_Z21check_slack_conditionPKfS0_S0_Pii_param_0];
	ld.param.u64 	%rd2, [_Z21check_slack_conditionPKfS0_S0_Pii_param_1];
	ld.param.u64 	%rd3, [_Z21check_slack_conditionPKfS0_S0_Pii_param_2];
	ld.param.u64 	%rd4, [_Z21check_slack_conditionPKfS0_S0_Pii_param_3];
	ld.param.u32 	%r3, [_Z21check_slack_conditionPKfS0_S0_Pii_param_4];
	mov.u32 	%r4, %ctaid.y;
	mov.u32 	%r5, %ntid.y;
	mov.u32 	%r6, %tid.y;
	mad.lo.s32 	%r1, %r4, %r5, %r6;
	mov.u32 	%r7, %ctaid.x;
	mov.u32 	%r8, %ntid.x;
	mov.u32 	%r9, %tid.x;
	mad.lo.s32 	%r2, %r7, %r8, %r9;
	max.s32 	%r10, %r1, %r2;
	setp.ge.s32 	%p1, %r10, %r3;
	@%p1 bra 	$L__BB24_3;
	cvta.to.global.u64 	%rd5, %rd1;
	cvta.to.global.u64 	%rd6, %rd2;
	cvta.to.global.u64 	%rd7, %rd3;
	mad.lo.s32 	%r11, %r3, %r2, %r1;
	mul.wide.s32 	%rd8, %r11, 4;
	add.s64 	%rd9, %rd5, %rd8;
	ld.global.f32 	%f1, [%rd9];
	mul.wide.u32 	%rd10, %r1, 4;
	add.s64 	%rd11, %rd6, %rd10;
	ld.global.f32 	%f2, [%rd11];
	sub.f32 	%f3, %f1, %f2;
	mul.wide.s32 	%rd12, %r2, 4;
	add.s64 	%rd13, %rd7, %rd12;
	ld.global.f32 	%f4, [%rd13];
	sub.f32 	%f5, %f3, %f4;
	setp.geu.f32 	%p2, %f5, 0fB8D1B717;
	@%p2 bra 	$L__BB24_3;
	cvta.to.global.u64 	%rd14, %rd4;
	atom.global.exch.b32 	%r12, [%rd14], 1;
$L__BB24_3:
	ret;

}
	// .globl	_ZN3cub18CUB_300001_SM_10006detail11EmptyKernelIvEEvv
.visible .entry _ZN3cub18CUB_300001_SM_10006detail11EmptyKernelIvEEvv()
{


	ret;

}


// ===== COMPILED SASS (sm_100) =====

	.target	sm_100

	.elftype	@"ET_EXEC"


//--------------------- .note.nv.tkinfo           --------------------------
	.section	.note.nv.tkinfo,"",@"SHT_NOTE"
	.sectionflags	@"SHF_NOTE_NV_TKINFO"
	.tkinfo
        /*0018*/ 	.word	0x00000002
        /*0030*/ 	.string	""
        /*0030*/ 	.string	"ptxas"
        /*0030*/ 	.string	"Cuda compilation tools, release 13.0, V13.0.88"
        /*0030*/ 	.string	"Build cuda_13.0.r13.0/compiler.36424714_0"
        /*0030*/ 	.string	"-arch sm_100 -m 64 "



//--------------------- .note.nv.cuinfo           --------------------------
	.section	.note.nv.cuinfo,"",@"SHT_NOTE"
	.sectionflags	@"SHF_NOTE_NV_CUINFO"
        /*0018*/ 	.short	0x0002
        /*001a*/ 	.short	0x0064
        /*001c*/ 	.short	0x0082
	.zero		2


//--------------------- .nv.info                  --------------------------
	.section	.nv.info,"",@"SHT_CUDA_INFO"
	.align	4


	//----- nvinfo : EIATTR_REGCOUNT
	.align		4
        /*0000*/ 	.byte	0x04, 0x2f
        /*0002*/ 	.short	(.L_52 - .L_51)
	.align		4
.L_51:
        /*0004*/ 	.word	index@(_Z9compute_BPKfS0_S0_Pfi)
        /*0008*/ 	.word	0x0000000e


	//----- nvinfo : EIATTR_FRAME_SIZE
	.align		4
.L_52:
        /*000c*/ 	.byte	0x04, 0x11
        /*000e*/ 	.short	(.L_54 - .L_53)
	.align		4
.L_53:
        /*0010*/ 	.word	index@(_Z9compute_BPKfS0_S0_Pfi)
        /*0014*/ 	.word	0x00000000


	//----- nvinfo : EIATTR_REGCOUNT
	.align		4
.L_54:
        /*0018*/ 	.byte	0x04, 0x2f
        /*001a*/ 	.short	(.L_56 - .L_55)
	.align		4
.L_55:
        /*001c*/ 	.word	index@(_Z11find_argminPKfPiPfi)
        /*0020*/ 	.word	0x0000000e


	//----- nvinfo : EIATTR_FRAME_SIZE
	.align		4
.L_56:
        /*0024*/ 	.byte	0x04, 0x11
        /*0026*/ 	.short	(.L_58 - .L_57)
	.align		4
.L_57:
        /*0028*/ 	.word	index@(_Z11find_argminPKfPiPfi)
        /*002c*/ 	.word	0x00000000


	//----- nvinfo : EIATTR_REGCOUNT
	.align		4
.L_58:
        /*0030*/ 	.byte	0x04, 0x2f
        /*0032*/ 	.short	(.L_60 - .L_59)
	.align		4
.L_59:
        /*0034*/ 	.word	index@(_Z16solve_1bc_kerneliPKiPiS1_PKfS1_S1_)
        /*0038*/ 	.word	0x00000010


	//----- nvinfo : EIATTR_FRAME_SIZE
	.align		4
.L_60:
        /*003c*/ 	.byte	0x04, 0x11
        /*003e*/ 	.short	(.L_62 - .L_61)
	.align		4
.L_61:
        /*0040*/ 	.word	index@(_Z16solve_1bc_kerneliPKiPiS1_PKfS1_S1_)
        /*0044*/ 	.word	0x00000000


	//----- nvinfo : EIATTR_REGCOUNT
	.align		4
.L_62:
        /*0048*/ 	.byte	0x04, 0x2f
        /*004a*/ 	.short	(.L_64 - .L_63)
	.align		4
.L_63:
        /*004c*/ 	.word	index@(_Z15set_array_valuePiii)
        /*0050*/ 	.word	0x0000000a


	//----- nvinfo : EIATTR_FRAME_SIZE
	.align		4
.L_64:
        /*0054*/ 	.byte	0x04, 0x11
        /*0056*/ 	.short	(.L_66 - .L_65)
	.align		4
.L_65:
        /*0058*/ 	.word	index@(_Z15set_array_valuePiii)
        /*005c*/ 	.word	0x00000000


	//----- nvinfo : EIATTR_REGCOUNT
	.align		4
.L_66:
        /*0060*/ 	.byte	0x04, 0x2f
        /*0062*/ 	.short	(.L_68 - .L_67)
	.align		4
.L_67:
        /*0064*/ 	.word	index@(_Z12update_dualsPiS_PfS0_i)
        /*0068*/ 	.word	0x00000010


	//----- nvinfo : EIATTR_FRAME_SIZE
	.align		4
.L_68:
        /*006c*/ 	.byte	0x04, 0x11
        /*006e*/ 	.short	(.L_70 - .L_69)
	.align		4
.L_69:
        /*0070*/ 	.word	index@(_Z12update_dualsPiS_PfS0_i)
        /*0074*/ 	.word	0x00000000


	//----- nvinfo : EIATTR_REGCOUNT
	.align		4
.L_70:
        /*0078*/ 	.byte	0x04, 0x2f
        /*007a*/ 	.short	(.L_72 - .L_71)
	.align		4
.L_71:
        /*007c*/ 	.word	index@(_Z11init_minvalv)
        /*0080*/ 	.word	0x00000008


	//----- nvinfo : EIATTR_FRAME_SIZE
	.align		4
.L_72:
        /*0084*/ 	.byte	0x04, 0x11
        /*0086*/ 	.short	(.L_74 - .L_73)
	.align		4
.L_73:
        /*0088*/ 	.word	index@(_Z11init_minvalv)
        /*008c*/ 	.word	0x00000000


	//----- nvinfo : EIATTR_REGCOUNT
	.align		4
.L_74:
        /*0090*/ 	.byte	0x04, 0x2f
        /*0092*/ 	.short	(.L_76 - .L_75)
	.align		4
.L_75:
        /*0094*/ 	.word	index@(_Z18find_most_negativePKfiPiS1_)
        /*0098*/ 	.word	0x0000000e


	//----- nvinfo : EIATTR_FRAME_SIZE
	.align		4
.L_76:
        /*009c*/ 	.byte	0x04, 0x11
        /*009e*/ 	.short	(.L_78 - .L_77)
	.align		4
.L_77:
        /*00a0*/ 	.word	index@(_Z18find_most_negativePKfiPiS1_)
        /*00a4*/ 	.word	0x00000000


	//----- nvinfo : EIATTR_REGCOUNT
	.align		4
.L_78:
        /*00a8*/ 	.byte	0x04, 0x2f
        /*00aa*/ 	.short	(.L_80 - .L_79)
	.align		4
.L_79:
        /*00ac*/ 	.word	index@(_Z23find_min_valid_atomic2dPKfPKiS2_i)
        /*00b0*/ 	.word	0x0000000a


	//----- nvinfo : EIATTR_FRAME_SIZE
	.align		4
.L_80:
        /*00b4*/ 	.byte	0x04, 0x11
        /*00b6*/ 	.short	(.L_82 - .L_81)
	.align		4
.L_81:
        /*00b8*/ 	.word	index@(_Z23find_min_valid_atomic2dPKfPKiS2_i)
        /*00bc*/ 	.word	0x00000000


	//----- nvinfo : EIATTR_REGCOUNT
	.align		4
.L_82:
        /*00c0*/ 	.byte	0x04, 0x2f
        /*00c2*/ 	.short	(.L_84 - .L_83)
	.align		4
.L_83:
        /*00c4*/ 	.word	index@(_Z13process_cyclePfS_PiPKiS2_iS0_S0_)
        /*00c8*/ 	.word	0x00000018


	//----- nvinfo : EIATTR_FRAME_SIZE
	.align		4
.L_84:
        /*00cc*/ 	.byte	0x04, 0x11
        /*00ce*/ 	.short	(.L_86 - .L_85)
	.align		4
.L_85:
        /*00d0*/ 	.word	index@(_Z13process_cyclePfS_PiPKiS2_iS0_S0_)
        /*00d4*/ 	.word	0x00000000


	//----- nvinfo : EIATTR_REGCOUNT
	.align		4
.L_86:
        /*00d8*/ 	.byte	0x04, 0x2f
        /*00da*/ 	.short	(.L_88 - .L_87)
	.align		4
.L_87:
        /*00dc*/ 	.word	index@(_Z16finalize_epsilonPKfiPiS1_)
        /*00e0*/ 	.word	0x0000000e


	//----- nvinfo : EIATTR_FRAME_SIZE
	.align		4
.L_88:
        /*00e4*/ 	.byte	0x04, 0x11
        /*00e6*/ 	.short	(.L_90 - .L_89)
	.align		4
.L_89:
        /*00e8*/ 	.word	index@(_Z16finalize_epsilonPKfiPiS1_)
        /*00ec*/ 	.word	0x00000000


	//----- nvinfo : EIATTR_REGCOUNT
	.align		4
.L_90:
        /*00f0*/ 	.byte	0x04, 0x2f
        /*00f2*/ 	.short	(.L_92 - .L_91)
	.align		4
.L_91:
        /*00f4*/ 	.word	index@(_Z8update_QPiPKiS1_)
        /*00f8*/ 	.word	0x0000000a


	//----- nvinfo : EIATTR_FRAME_SIZE
	.align		4
.L_92:
        /*00fc*/ 	.byte	0x04, 0x11
        /*00fe*/ 	.short	(.L_94 - .L_93)
	.align		4
.L_93:
        /*0100*/ 	.word	index@(_Z8update_QPiPKiS1_)
        /*0104*/ 	.word	0x00000000


	//----- nvinfo : EIATTR_REGCOUNT
	.align		4
.L_94:
        /*0108*/ 	.byte	0x04, 0x2f
        /*010a*/ 	.short	(.L_96 - .L_95)
	.align		4
.L_95:
        /*010c*/ 	.word	index@(_Z9update_RQPiS_PKiS1_S_)
        /*0110*/ 	.word	0x00000010


	//----- nvinfo : EIATTR_FRAME_SIZE
	.align		4
.L_96:
        /*0114*/ 	.byte	0x04, 0x11
        /*0116*/ 	.short	(.L_98 - .L_97)
	.align		4
.L_97:
        /*0118*/ 	.word	index@(_Z9update_RQPiS_PKiS1_S_)
        /*011c*/ 	.word	0x00000000


	//----- nvinfo : EIATTR_REGCOUNT
	.align		4
.L_98:
        /*0120*/ 	.byte	0x04, 0x2f
        /*0122*/ 	.short	(.L_100 - .L_99)
	.align		4
.L_99:
        /*0124*/ 	.word	index@(_Z15reset_d_changedv)
        /*0128*/ 	.word	0x00000006


	//----- nvinfo : EIATTR_FRAME_SIZE
	.align		4
.L_100:
        /*012c*/ 	.byte	0x04, 0x11
        /*012e*/ 	.short	(.L_102 - .L_101)
	.align		4
.L_101:
        /*0130*/ 	.word	index@(_Z15reset_d_changedv)
        /*0134*/ 	.word	0x00000000


	//----- nvinfo : EIATTR_REGCOUNT
	.align		4
.L_102:
        /*0138*/ 	.byte	0x04, 0x2f
        /*013a*/ 	.short	(.L_104 - .L_103)
	.align		4
.L_103:
        /*013c*/ 	.word	index@(_Z8check_RkPKiS0_S0_i)
        /*0140*/ 	.word	0x0000000c


	//----- nvinfo : EIATTR_FRAME_SIZE
	.align		4
.L_104:
        /*0144*/ 	.byte	0x04, 0x11
        /*0146*/ 	.short	(.L_106 - .L_105)
	.align		4
.L_105:
        /*0148*/ 	.word	index@(_Z8check_RkPKiS0_S0_i)
        /*014c*/ 	.word	0x00000000


	//----- nvinfo : EIATTR_REGCOUNT
	.align		4
.L_106:
        /*0150*/ 	.byte	0x04, 0x2f
        /*0152*/ 	.short	(.L_108 - .L_107)
	.align		4
.L_107:
        /*0154*/ 	.word	index@(_Z9check_bklPKfPKiS2_i)
        /*0158*/ 	.word	0x0000000e


	//----- nvinfo : EIATTR_FRAME_SIZE
	.align		4
.L_108:
        /*015c*/ 	.byte	0x04, 0x11
        /*015e*/ 	.short	(.L_110 - .L_109)
	.align		4
.L_109:
        /*0160*/ 	.word	index@(_Z9check_bklPKfPKiS2_i)
        /*0164*/ 	.word	0x00000000


	//----- nvinfo : EIATTR_REGCOUNT
	.align		4
.L_110:
        /*0168*/ 	.byte	0x04, 0x2f
        /*016a*/ 	.short	(.L_112 - .L_111)
	.align		4
.L_111:
        /*016c*/ 	.word	index@(_Z13reset_d_foundv)
        /*0170*/ 	.word	0x00000006


	//----- nvinfo : EIATTR_FRAME_SIZE
	.align		4
.L_112:
        /*0174*/ 	.byte	0x04, 0x11
        /*0176*/ 	.short	(.L_114 - .L_113)
	.align		4
.L_113:
        /*0178*/ 	.word	index@(_Z13reset_d_foundv)
        /*017c*/ 	.word	0x00000000


	//----- nvinfo : EIATTR_REGCOUNT
	.align		4
.L_114:
        /*0180*/ 	.byte	0x04, 0x2f
        /*0182*/ 	.short	(.L_116 - .L_115)
	.align		4
.L_115:
        /*0184*/ 	.word	index@(_Z18reset_device_flagsv)
        /*0188*/ 	.word	0x00000010


	//----- nvinfo : EIATTR_FRAME_SIZE
	.align		4
.L_116:
        /*018c*/ 	.byte	0x04, 0x11
        /*018e*/ 	.short	(.L_118 - .L_117)
	.align		4
.L_117:
        /*0190*/ 	.word	index@(_Z18reset_device_flagsv)
        /*0194*/ 	.word	0x00000000


	//----- nvinfo : EIATTR_REGCOUNT
	.align		4
.L_118:
        /*0198*/ 	.byte	0x04, 0x2f
        /*019a*/ 	.short	(.L_120 - .L_119)
	.align		4
.L_119:
        /*019c*/ 	.word	index@(_Z18count_done_entriesiPKf)
        /*01a0*/ 	.word	0x00000008


	//----- nvinfo : EIATTR_FRAME_SIZE
	.align		4
.L_120:
        /*01a4*/ 	.byte	0x04, 0x11
        /*01a6*/ 	.short	(.L_122 - .L_121)
	.align		4
.L_121:
        /*01a8*/ 	.word	index@(_Z18count_done_entriesiPKf)
        /*01ac*/ 	.word	0x00000000


	//----- nvinfo : EIATTR_REGCOUNT
	.align		4
.L_122:
        /*01b0*/ 	.byte	0x04, 0x2f
        /*01b2*/ 	.short	(.L_124 - .L_123)
	.align		4
.L_123:
        /*01b4*/ 	.word	index@(_Z21solve_1bc_kernel_fulliPKiS0_PKfPiS3_)
        /*01b8*/ 	.word	0x0000001a


	//----- nvinfo : EIATTR_FRAME_SIZE
	.align		4
.L_124:
        /*01bc*/ 	.byte	0x04, 0x11
        /*01be*/ 	.short	(.L_126 - .L_125)
	.align		4
.L_125:
        /*01c0*/ 	.word	index@(_Z21solve_1bc_kernel_fulliPKiS0_PKfPiS3_)
        /*01c4*/ 	.word	0x00000000


	//----- nvinfo : EIATTR_REGCOUNT
	.align		4
.L_126:
        /*01c8*/ 	.byte	0x04, 0x2f
        /*01ca*/ 	.short	(.L_128 - .L_127)
	.align		4
.L_127:
        /*01cc*/ 	.word	index@(_Z30collectZeroIndicesSingleKernelPKfiPiS1_S1_S1_)
        /*01d0*/ 	.word	0x00000018


	//----- nvinfo : EIATTR_FRAME_SIZE
	.align		4
.L_128:
        /*01d4*/ 	.byte	0x04, 0x11
        /*01d6*/ 	.short	(.L_130 - .L_129)
	.align		4
.L_129:
        /*01d8*/ 	.word	index@(_Z30collectZeroIndicesSingleKernelPKfiPiS1_S1_S1_)
        /*01dc*/ 	.word	0x00000000


	//----- nvinfo : EIATTR_REGCOUNT
	.align		4
.L_130:
        /*01e0*/ 	.byte	0x04, 0x2f
        /*01e2*/ 	.short	(.L_132 - .L_131)
	.align		4
.L_131:
        /*01e4*/ 	.word	index@(_Z18compute_col_to_rowiPKiPi)
        /*01e8*/ 	.word	0x0000000c


	//----- nvinfo : EIATTR_FRAME_SIZE
	.align		4
.L_132:
        /*01ec*/ 	.byte	0x04, 0x11
        /*01ee*/ 	.short	(.L_134 - .L_133)
	.align		4
.L_133:
        /*01f0*/ 	.word	index@(_Z18compute_col_to_rowiPKiPi)
        /*01f4*/ 	.word	0x00000000


	//----- nvinfo : EIATTR_REGCOUNT
	.align		4
.L_134:
        /*01f8*/ 	.byte	0x04, 0x2f
        /*01fa*/ 	.short	(.L_136 - .L_135)
	.align		4
.L_135:
        /*01fc*/ 	.word	index@(_Z22solve_1bc_rowseq_asynciPKiS0_S0_S0_S0_PiS1_S1_)
        /*0200*/ 	.word	0x00000020


	//----- nvinfo : EIATTR_FRAME_SIZE
	.align		4
.L_136:
        /*0204*/ 	.byte	0x04, 0x11
        /*0206*/ 	.short	(.L_138 - .L_137)
	.align		4
.L_137:
        /*0208*/ 	.word	index@(_Z22solve_1bc_rowseq_asynciPKiS0_S0_S0_S0_PiS1_S1_)
        /*020c*/ 	.word	0x00000000


	//----- nvinfo : EIATTR_REGCOUNT
	.align		4
.L_138:
        /*0210*/ 	.byte	0x04, 0x2f
        /*0212*/ 	.short	(.L_140 - .L_139)
	.align		4
.L_139:
        /*0214*/ 	.word	index@(_Z27collectZeroIndicesSharedMemPKfiPiS1_S1_)
        /*0218*/ 	.word	0x0000001e


	//----- nvinfo : EIATTR_FRAME_SIZE
	.align		4
.L_140:
        /*021c*/ 	.byte	0x04, 0x11
        /*021e*/ 	.short	(.L_142 - .L_141)
	.align		4
.L_141:
        /*0220*/ 	.word	index@(_Z27collectZeroIndicesSharedMemPKfiPiS1_S1_)
        /*0224*/ 	.word	0x00000000


	//----- nvinfo : EIATTR_REGCOUNT
	.align		4
.L_142:
        /*0228*/ 	.byte	0x04, 0x2f
        /*022a*/ 	.short	(.L_144 - .L_143)
	.align		4
.L_143:
        /*022c*/ 	.word	index@(_Z24check_feasible_conditionPKfPKiS0_S0_Pii)
        /*0230*/ 	.word	0x0000000e


	//----- nvinfo : EIATTR_FRAME_SIZE
	.align		4
.L_144:
        /*0234*/ 	.byte	0x04, 0x11
        /*0236*/ 	.short	(.L_146 - .L_145)
	.align		4
.L_145:
        /*0238*/ 	.word	index@(_Z24check_feasible_conditionPKfPKiS0_S0_Pii)
        /*023c*/ 	.word	0x00000000


	//----- nvinfo : EIATTR_REGCOUNT
	.align		4
.L_146:
        /*0240*/ 	.byte	0x04, 0x2f
        /*0242*/ 	.short	(.L_148 - .L_147)
	.align		4
.L_147:
        /*0244*/ 	.word	index@(_Z21check_slack_conditionPKfS0_S0_Pii)
        /*0248*/ 	.word	0x0000000e


	//----- nvinfo : EIATTR_FRAME_SIZE
	.align		4
.L_148:
        /*024c*/ 	.byte	0x04, 0x11
        /*024e*/ 	.short	(.L_150 - .L_149)
	.align		4
.L_149:
        /*0250*/ 	.word	index@(_Z21check_slack_conditionPKfS0_S0_Pii)
        /*0254*/ 	.word	0x00000000


	//----- nvinfo : EIATTR_REGCOUNT
	.align		4
.L_150:
        /*0258*/ 	.byte	0x04, 0x2f
        /*025a*/ 	.short	(.L_152 - .L_151)
	.align		4
.L_151:
        /*025c*/ 	.word	index@(_ZN3cub18CUB_300001_SM_10006detail11EmptyKernelIvEEvv)
        /*0260*/ 	.word	0x00000004


	//----- nvinfo : EIATTR_FRAME_SIZE
	.align		4
.L_152:
        /*0264*/ 	.byte	0x04, 0x11
        /*0266*/ 	.short	(.L_154 - .L_153)
	.align		4
.L_153:
        /*0268*/ 	.word	index@(_ZN3cub18CUB_300001_SM_10006detail11EmptyKernelIvEEvv)
        /*026c*/ 	.word	0x00000000


	//----- nvinfo : EIATTR_MIN_STACK_SIZE
	.align		4
.L_154:
        /*0270*/ 	.byte	0x04, 0x12
        /*0272*/ 	.short	(.L_156 - .L_155)
	.align		4
.L_155:
        /*0274*/ 	.word	index@(_ZN3cub18CUB_300001_SM_10006detail11EmptyKernelIvEEvv)
        /*0278*/ 	.word	0x00000000


	//----- nvinfo : EIATTR_MIN_STACK_SIZE
	.align		4
.L_156:
        /*027c*/ 	.byte	0x04, 0x12
        /*027e*/ 	.short	(.L_158 - .L_157)
	.align		4
.L_157:
        /*0280*/ 	.word	index@(_Z21check_slack_conditionPKfS0_S0_Pii)
        /*0284*/ 	.word	0x00000000


	//----- nvinfo : EIATTR_MIN_STACK_SIZE
	.align		4
.L_158:
        /*0288*/ 	.byte	0x04, 0x12
        /*028a*/ 	.short	(.L_160 - .L_159)
	.align		4
.L_159:
        /*028c*/ 	.word	index@(_Z24check_feasible_conditionPKfPKiS0_S0_Pii)
        /*0290*/ 	.word	0x00000000


	//----- nvinfo : EIATTR_MIN_STACK_SIZE
	.align		4
.L_160:
        /*0294*/ 	.byte	0x04, 0x12
        /*0296*/ 	.short	(.L_162 - .L_161)
	.align		4
.L_161:
        /*0298*/ 	.word	index@(_Z27collectZeroIndicesSharedMemPKfiPiS1_S1_)
        /*029c*/ 	.word	0x00000000


	//----- nvinfo : EIATTR_MIN_STACK_SIZE
	.align		4
.L_162:
        /*02a0*/ 	.byte	0x04, 0x12
        /*02a2*/ 	.short	(.L_164 - .L_163)
	.align		4
.L_163:
        /*02a4*/ 	.word	index@(_Z22solve_1bc_rowseq_asynciPKiS0_S0_S0_S0_PiS1_S1_)
        /*02a8*/ 	.word	0x00000000


	//----- nvinfo : EIATTR_MIN_STACK_SIZE
	.align		4
.L_164:
        /*02ac*/ 	.byte	0x04, 0x12
        /*02ae*/ 	.short	(.L_166 - .L_165)
	.align		4
.L_165:
        /*02b0*/ 	.word	index@(_Z18compute_col_to_rowiPKiPi)
        /*02b4*/ 	.word	0x00000000


	//----- nvinfo : EIATTR_MIN_STACK_SIZE
	.align		4
.L_166:
        /*02b8*/ 	.byte	0x04, 0x12
        /*02ba*/ 	.short	(.L_168 - .L_167)
	.align		4
.L_167:
        /*02bc*/ 	.word	index@(_Z30collectZeroIndicesSingleKernelPKfiPiS1_S1_S1_)
        /*02c0*/ 	.word	0x00000000


	//----- nvinfo : EIATTR_MIN_STACK_SIZE
	.align		4
.L_168:
        /*02c4*/ 	.byte	0x04, 0x12
        /*02c6*/ 	.short	(.L_170 - .L_169)
	.align		4
.L_169:
        /*02c8*/ 	.word	index@(_Z21solve_1bc_kernel_fulliPKiS0_PKfPiS3_)
        /*02cc*/ 	.word	0x00000000


	//----- nvinfo : EIATTR_MIN_STACK_SIZE
	.align		4
.L_170:
        /*02d0*/ 	.byte	0x04, 0x12
        /*02d2*/ 	.short	(.L_172 - .L_171)
	.align		4
.L_171:
        /*02d4*/ 	.word	index@(_Z18count_done_entriesiPKf)
        /*02d8*/ 	.word	0x00000000


	//----- nvinfo : EIATTR_MIN_STACK_SIZE
	.align		4
.L_172:
        /*02dc*/ 	.byte	0x04, 0x12
        /*02de*/ 	.short	(.L_174 - .L_173)
	.align		4
.L_173:
        /*02e0*/ 	.word	index@(_Z18reset_device_flagsv)
        /*02e4*/ 	.word	0x00000000


	//----- nvinfo : EIATTR_MIN_STACK_SIZE
	.align		4
.L_174:
        /*02e8*/ 	.byte	0x04, 0x12
        /*02ea*/ 	.short	(.L_176 - .L_175)
	.align		4
.L_175:
        /*02ec*/ 	.word	index@(_Z13reset_d_foundv)
        /*02f0*/ 	.word	0x00000000


	//----- nvinfo : EIATTR_MIN_STACK_SIZE
	.align		4
.L_176:
        /*02f4*/ 	.byte	0x04, 0x12
        /*02f6*/ 	.short	(.L_178 - .L_177)
	.align		4
.L_177:
        /*02f8*/ 	.word	index@(_Z9check_bklPKfPKiS2_i)
        /*02fc*/ 	.word	0x00000000


	//----- nvinfo : EIATTR_MIN_STACK_SIZE
	.align		4
.L_178:
        /*0300*/ 	.byte	0x04, 0x12
        /*0302*/ 	.short	(.L_180 - .L_179)
	.align		4
.L_179:
        /*0304*/ 	.word	index@(_Z8check_RkPKiS0_S0_i)
        /*0308*/ 	.word	0x00000000


	//----- nvinfo : EIATTR_MIN_STACK_SIZE
	.align		4
.L_180:
        /*030c*/ 	.byte	0x04, 0x12
        /*030e*/ 	.short	(.L_182 - .L_181)
	.align		4
.L_181:
        /*0310*/ 	.word	index@(_Z15reset_d_changedv)
        /*0314*/ 	.word	0x00000000


	//----- nvinfo : EIATTR_MIN_STACK_SIZE
	.align		4
.L_182:
        /*0318*/ 	.byte	0x04, 0x12
        /*031a*/ 	.short	(.L_184 - .L_183)
	.align		4
.L_183:
        /*031c*/ 	.word	index@(_Z9update_RQPiS_PKiS1_S_)
        /*0320*/ 	.word	0x00000000


	//----- nvinfo : EIATTR_MIN_STACK_SIZE
	.align		4
.L_184:
        /*0324*/ 	.byte	0x04, 0x12
        /*0326*/ 	.short	(.L_186 - .L_185)
	.align		4
.L_185:
        /*0328*/ 	.word	index@(_Z8update_QPiPKiS1_)
        /*032c*/ 	.word	0x00000000


	//----- nvinfo : EIATTR_MIN_STACK_SIZE
	.align		4
.L_186:
        /*0330*/ 	.byte	0x04, 0x12
        /*0332*/ 	.short	(.L_188 - .L_187)
	.align		4
.L_187:
        /*0334*/ 	.word	index@(_Z16finalize_epsilonPKfiPiS1_)
        /*0338*/ 	.word	0x00000000


	//----- nvinfo : EIATTR_MIN_STACK_SIZE
	.align		4
.L_188:
        /*033c*/ 	.byte	0x04, 0x12
        /*033e*/ 	.short	(.L_190 - .L_189)
	.align		4
.L_189:
        /*0340*/ 	.word	index@(_Z13process_cyclePfS_PiPKiS2_iS0_S0_)
        /*0344*/ 	.word	0x00000000


	//----- nvinfo : EIATTR_MIN_STACK_SIZE
	.align		4
.L_190:
        /*0348*/ 	.byte	0x04, 0x12
        /*034a*/ 	.short	(.L_192 - .L_191)
	.align		4
.L_191:
        /*034c*/ 	.word	index@(_Z23find_min_valid_atomic2dPKfPKiS2_i)
        /*0350*/ 	.word	0x00000000


	//----- nvinfo : EIATTR_MIN_STACK_SIZE
	.align		4
.L_192:
        /*0354*/ 	.byte	0x04, 0x12
        /*0356*/ 	.short	(.L_194 - .L_193)
	.align		4
.L_193:
        /*0358*/ 	.word	index@(_Z18find_most_negativePKfiPiS1_)
        /*035c*/ 	.word	0x00000000


	//----- nvinfo : EIATTR_MIN_STACK_SIZE
	.align		4
.L_194:
        /*0360*/ 	.byte	0x04, 0x12
        /*0362*/ 	.short	(.L_196 - .L_195)
	.align		4
.L_195:
        /*0364*/ 	.word	index@(_Z11init_minvalv)
        /*0368*/ 	.word	0x00000000


	//----- nvinfo : EIATTR_MIN_STACK_SIZE
	.align		4
.L_196:
        /*036c*/ 	.byte	0x04, 0x12
        /*036e*/ 	.short	(.L_198 - .L_197)
	.align		4
.L_197:
        /*0370*/ 	.word	index@(_Z12update_dualsPiS_PfS0_i)
        /*0374*/ 	.word	0x00000000


	//----- nvinfo : EIATTR_MIN_STACK_SIZE
	.align		4
.L_198:
        /*0378*/ 	.byte	0x04, 0x12
        /*037a*/ 	.short	(.L_200 - .L_199)
	.align		4
.L_199:
        /*037c*/ 	.word	index@(_Z15set_array_valuePiii)
        /*0380*/ 	.word	0x00000000


	//----- nvinfo : EIATTR_MIN_STACK_SIZE
	.align		4
.L_200:
        /*0384*/ 	.byte	0x04, 0x12
        /*0386*/ 	.short	(.L_202 - .L_201)
	.align		4
.L_201:
        /*0388*/ 	.word	index@(_Z16solve_1bc_kerneliPKiPiS1_PKfS1_S1_)
        /*038c*/ 	.word	0x00000000


	//----- nvinfo : EIATTR_MIN_STACK_SIZE
	.align		4
.L_202:
        /*0390*/ 	.byte	0x04, 0x12
        /*0392*/ 	.short	(.L_204 - .L_203)
	.align		4
.L_203:
        /*0394*/ 	.word	index@(_Z11find_argminPKfPiPfi)
        /*0398*/ 	.word	0x00000000


	//----- nvinfo : EIATTR_MIN_STACK_SIZE
	.align		4
.L_204:
        /*039c*/ 	.byte	0x04, 0x12
        /*039e*/ 	.short	(.L_206 - .L_205)
	.align		4
.L_205:
        /*03a0*/ 	.word	index@(_Z9compute_BPKfS0_S0_Pfi)
        /*03a4*/ 	.word	0x00000000
.L_206:


//--------------------- .nv.compat                --------------------------
	.section	.nv.compat,"",@"SHT_CUDA_COMPAT_INFO"
	.align	4
        /*0000*/ 	.byte	0x02, 0x09, 0x00, 0x00, 0x02, 0x02, 0x01, 0x00, 0x02, 0x05, 0x05, 0x00, 0x03, 0x07, 0x01, 0x01
        /*0010*/ 	.byte	0x02, 0x03, 0x00, 0x00, 0x02, 0x06, 0x01, 0x00, 0x04, 0x0b, 0x08, 0x00, 0x01, 0x00, 0x00, 0x00
        /*0020*/ 	.byte	0x00, 0x00, 0x00, 0x00


//--------------------- .nv.info._ZN3cub18CUB_300001_SM_10006detail11EmptyKernelIvEEvv --------------------------
	.section	.nv.info._ZN3cub18CUB_300001_SM_10006detail11EmptyKernelIvEEvv,"",@"SHT_CUDA_INFO"
	.sectionflags	@""
	.align	4


	//----- nvinfo : EIATTR_CUDA_API_VERSION
	.align		4
        /*0000*/ 	.byte	0x04, 0x37
        /*0002*/ 	.short	(.L_208 - .L_207)
.L_207:
        /*0004*/ 	.word	0x00000082


	//----- nvinfo : EIATTR_SPARSE_MMA_MASK
	.align		4
.L_208:
        /*0008*/ 	.byte	0x03, 0x50
        /*000a*/ 	.short	0x0000


	//----- nvinfo : EIATTR_MAXREG_COUNT
	.align		4
        /*000c*/ 	.byte	0x03, 0x1b
        /*000e*/ 	.short	0x00ff


	//----- nvinfo : EIATTR_MERCURY_ISA_VERSION
	.align		4
        /*0010*/ 	.byte	0x03, 0x5f
        /*0012*/ 	.short	0x0101


	//----- nvinfo : EIATTR_VRC_CTA_INIT_COUNT
	.align		4
        /*0014*/ 	.byte	0x02, 0x4a
	.zero		1
	.zero		1


	//----- nvinfo : EIATTR_EXIT_INSTR_OFFSETS
	.align		4
        /*0018*/ 	.byte	0x04, 0x1c
        /*001a*/ 	.short	(.L_210 - .L_209)


	//   ....[0]....
.L_209:
        /*001c*/ 	.word	0x00000010


	//----- nvinfo : EIATTR_SW_WAR
	.align		4
.L_210:
        /*0020*/ 	.byte	0x04, 0x36
        /*0022*/ 	.short	(.L_212 - .L_211)
.L_211:
        /*0024*/ 	.word	0x00000008
.L_212:


//--------------------- .nv.info._Z21check_slack_conditionPKfS0_S0_Pii --------------------------
	.section	.nv.info._Z21check_slack_conditionPKfS0_S0_Pii,"",@"SHT_CUDA_INFO"
	.sectionflags	@""
	.align	4


	//----- nvinfo : EIATTR_CUDA_API_VERSION
	.align		4
        /*0000*/ 	.byte	0x04, 0x37
        /*0002*/ 	.short	(.L_214 - .L_213)
.L_213:
        /*0004*/ 	.word	0x00000082


	//----- nvinfo : EIATTR_KPARAM_INFO
	.align		4
.L_214:
        /*0008*/ 	.byte	0x04, 0x17
        /*000a*/ 	.short	(.L_216 - .L_215)
.L_215:
        /*000c*/ 	.word	0x00000000
        /*0010*/ 	.short	0x0004
        /*0012*/ 	.short	0x0020
        /*0014*/ 	.byte	0x00, 0xf0, 0x11, 0x00


	//----- nvinfo : EIATTR_KPARAM_INFO
	.align		4
.L_216:
        /*0018*/ 	.byte	0x04, 0x17
        /*001a*/ 	.short	(.L_218 - .L_217)
.L_217:
        /*001c*/ 	.word	0x00000000
        /*0020*/ 	.short	0x0003
        /*0022*/ 	.short	0x0018
        /*0024*/ 	.byte	0x00, 0xf5, 0x21, 0x00


	//----- nvinfo : EIATTR_KPARAM_INFO
	.align		4
.L_218:
        /*0028*/ 	.byte	0x04, 0x17
        /*002a*/ 	.short	(.L_220 - .L_219)
.L_219:
        /*002c*/ 	.word	0x00000000
        /*0030*/ 	.short	0x0002
        /*0032*/ 	.short	0x0010
        /*0034*/ 	.byte	0x00, 0xf5, 0x21, 0x00


	//----- nvinfo : EIATTR_KPARAM_INFO
	.align		4
.L_220:
        /*0038*/ 	.byte	0x04, 0x17
        /*003a*/ 	.short	(.L_222 - .L_221)
.L_221:
        /*003c*/ 	.word	0x00000000
        /*0040*/ 	.short	0x0001
        /*0042*/ 	.short	0x0008
        /*0044*/ 	.byte	0x00, 0xf5, 0x21, 0x00


	//----- nvinfo : EIATTR_KPARAM_INFO
	.align		4
.L_222:
        /*0048*/ 	.byte	0x04, 0x17
        /*004a*/ 	.short	(.L_224 - .L_223)
.L_223:
        /*004c*/ 	.word	0x00000000
        /*0050*/ 	.short	0x0000
        /*0052*/ 	.short	0x0000
        /*0054*/ 	.byte	0x00, 0xf5, 0x21, 0x00


	//----- nvinfo : EIATTR_SPARSE_MMA_MASK
	.align		4
.L_224:
        /*0058*/ 	.byte	0x03, 0x50
        /*005a*/ 	.short	0x0000


	//----- nvinfo : EIATTR_MAXREG_COUNT
	.align		4
        /*005c*/ 	.byte	0x03, 0x1b
        /*005e*/ 	.short	0x00ff


	//----- nvinfo : EIATTR_MERCURY_ISA_VERSION
	.align		4
        /*0060*/ 	.byte	0x03, 0x5f
        /*0062*/ 	.short	0x0101


	//----- nvinfo : EIATTR_VRC_CTA_INIT_COUNT
	.align		4
        /*0064*/ 	.byte	0x02, 0x4a
	.zero		1
	.zero		1


	//----- nvinfo : EIATTR_EXIT_INSTR_OFFSETS
	.align		4
        /*0068*/ 	.byte	0x04, 0x1c
        /*006a*/ 	.short	(.L_226 - .L_225)


	//   ....[0]....
.L_225:
        /*006c*/ 	.word	0x000000c0


	//   ....[1]....
        /*0070*/ 	.word	0x000001b0


	//   ....[2]....
        /*0074*/ 	.word	0x000001f0


	//----- nvinfo : EIATTR_CBANK_PARAM_SIZE
	.align		4
.L_226:
        /*0078*/ 	.byte	0x03, 0x19
        /*007a*/ 	.short	0x0024


	//----- nvinfo : EIATTR_PARAM_CBANK
	.align		4
        /*007c*/ 	.byte	0x04, 0x0a
        /*007e*/ 	.short	(.L_228 - .L_227)
	.align		4
.L_227:
        /*0080*/ 	.word	index@(.nv.constant0._Z21check_slack_conditionPKfS0_S0_Pii)
        /*0084*/ 	.short	0x0380
        /*0086*/ 	.short	0x0024


	//----- nvinfo : EIATTR_SW_WAR
	.align		4
.L_228:
        /*0088*/ 	.byte	0x04, 0x36
        /*008a*/ 	.short	(.L_230 - .L_229)
.L_229:
        /*008c*/ 	.word	0x00000008
.L_230:


//--------------------- .nv.info._Z24check_feasible_conditionPKfPKiS0_S0_Pii --------------------------
	.section	.nv.info._Z24check_feasible_conditionPKfPKiS0_S0_Pii,"",@"SHT_CUDA_INFO"
	.sectionflags	@""
	.align	4


	//----- nvinfo : EIATTR_CUDA_API_VERSION
	.align		4
        /*0000*/ 	.byte	0x04, 0x37
        /*0002*/ 	.short	(.L_232 - .L_231)
.L_231:
        /*0004*/ 	.word	0x00000082


	//----- nvinfo : EIATTR_KPARAM_INFO
	.align		4
.L_232:
        /*0008*/ 	.byte	0x04, 0x17
        /*000a*/ 	.short	(.L_234 - .L_233)
.L_233:
        /*000c*/ 	.word	0x00000000
        /*0010*/ 	.short	0x0005
        /*0012*/ 	.short	0x0028
        /*0014*/ 	.byte	0x00, 0xf0, 0x11, 0x00


	//----- nvinfo : EIATTR_KPARAM_INFO
	.align		4
.L_234:
        /*0018*/ 	.byte	0x04, 0x17
        /*001a*/ 	.short	(.L_236 - .L_235)
.L_235:
        /*001c*/ 	.word	0x00000000
        /*0020*/ 	.short	0x0004
        /*0022*/ 	.short	0x0020
        /*0024*/ 	.byte	0x00, 0xf5, 0x21, 0x00


	//----- nvinfo : EIATTR_KPARAM_INFO
	.align		4
.L_236:
        /*0028*/ 	.byte	0x04, 0x17
        /*002a*/ 	.short	(.L_238 - .L_237)
.L_237:
        /*002c*/ 	.word	0x00000000
        /*0030*/ 	.short	0x0003
        /*0032*/ 	.short	0x0018
        /*0034*/ 	.byte	0x00, 0xf5, 0x21, 0x00


	//----- nvinfo : EIATTR_KPARAM_INFO
	.align		4
.L_238:
        /*0038*/ 	.byte	0x04, 0x17
        /*003a*/ 	.short	(.L_240 - .L_239)
.L_239:
        /*003c*/ 	.word	0x00000000
        /*0040*/ 	.short	0x0002
        /*0042*/ 	.short	0x0010
        /*0044*/ 	.byte	0x00, 0xf5, 0x21, 0x00


	//----- nvinfo : EIATTR_KPARAM_INFO
	.align		4
.L_240:
        /*0048*/ 	.byte	0x04, 0x17
        /*004a*/ 	.short	(.L_242 - .L_241)
.L_241:
        /*004c*/ 	.word	0x00000000
        /*0050*/ 	.short	0x0001
        /*0052*/ 	.short	0x0008
        /*0054*/ 	.byte	0x00, 0xf5, 0x21, 0x00


	//----- nvinfo : EIATTR_KPARAM_INFO
	.align		4
.L_242:
        /*0058*/ 	.byte	0x04, 0x17
        /*005a*/ 	.short	(.L_244 - .L_243)
.L_243:
        /*005c*/ 	.word	0x00000000
        /*0060*/ 	.short	0x0000
        /*0062*/ 	.short	0x0000
        /*0064*/ 	.byte	0x00, 0xf5, 0x21, 0x00


	//----- nvinfo : EIATTR_SPARSE_MMA_MASK
	.align		4
.L_244:
        /*0068*/ 	.byte	0x03, 0x50
        /*006a*/ 	.short	0x0000


	//----- nvinfo : EIATTR_MAXREG_COUNT
	.align		4
        /*006c*/ 	.byte	0x03, 0x1b
        /*006e*/ 	.short	0x00ff


	//----- nvinfo : EIATTR_MERCURY_ISA_VERSION
	.align		4
        /*0070*/ 	.byte	0x03, 0x5f
        /*0072*/ 	.short	0x0101


	//----- nvinfo : EIATTR_VRC_CTA_INIT_COUNT
	.align		4
        /*0074*/ 	.byte	0x02, 0x4a
	.zero		1
	.zero		1


	//----- nvinfo : EIATTR_EXIT_INSTR_OFFSETS
	.align		4
        /*0078*/ 	.byte	0x04, 0x1c
        /*007a*/ 	.short	(.L_246 - .L_245)


	//   ....[0]....
.L_245:
        /*007c*/ 	.word	0x000000c0


	//   ....[1]....
        /*0080*/ 	.word	0x00000130


	//   ....[2]....
        /*0084*/ 	.word	0x00000200


	//   ....[3]....
        /*0088*/ 	.word	0x00000240


	//----- nvinfo : EIATTR_CBANK_PARAM_SIZE
	.align		4
.L_246:
        /*008c*/ 	.byte	0x03, 0x19
        /*008e*/ 	.short	0x002c


	//----- nvinfo : EIATTR_PARAM_CBANK
	.align		4
        /*0090*/ 	.byte	0x04, 0x0a
        /*0092*/ 	.short	(.L_248 - .L_247)
	.align		4
.L_247:
        /*0094*/ 	.word	index@(.nv.constant0._Z24check_feasible_conditionPKfPKiS0_S0_Pii)
        /*0098*/ 	.short	0x0380
        /*009a*/ 	.short	0x002c


	//----- nvinfo : EIATTR_SW_WAR
	.align		4
.L_248:
        /*009c*/ 	.byte	0x04, 0x36
        /*009e*/ 	.short	(.L_250 - .L_249)
.L_249:
        /*00a0*/ 	.word	0x00000008
.L_250:


//--------------------- .nv.info._Z27collectZeroIndicesSharedMemPKfiPiS1_S1_ --------------------------
	.section	.nv.info._Z27collectZeroIndicesSharedMemPKfiPiS1_S1_,"",@"SHT_CUDA_INFO"
	.sectionflags	@""
	.align	4


	//----- nvinfo : EIATTR_CUDA_API_VERSION
	.align		4
        /*0000*/ 	.byte	0x04, 0x37
        /*0002*/ 	.short	(.L_252 - .L_251)
.L_251:
        /*0004*/ 	.word	0x00000082


	//----- nvinfo : EIATTR_KPARAM_INFO
	.align		4
.L_252:
        /*0008*/ 	.byte	0x04, 0x17
        /*000a*/ 	.short	(.L_254 - .L_253)
.L_253:
        /*000c*/ 	.word	0x00000000
        /*0010*/ 	.short	0x0004
        /*0012*/ 	.short	0x0020
        /*0014*/ 	.byte	0x00, 0xf5, 0x21, 0x00


	//----- nvinfo : EIATTR_KPARAM_INFO
	.align		4
.L_254:
        /*0018*/ 	.byte	0x04, 0x17
        /*001a*/ 	.short	(.L_256 - .L_255)
.L_255:
        /*001c*/ 	.word	0x00000000
        /*0020*/ 	.short	0x0003
        /*0022*/ 	.short	0x0018
        /*0024*/ 	.byte	0x00, 0xf5, 0x21, 0x00


	//----- nvinfo : EIATTR_KPARAM_INFO
	.align		4
.L_256:
        /*0028*/ 	.byte	0x04, 0x17
        /*002a*/ 	.short	(.L_258 - .L_257)
.L_257:
        /*002c*/ 	.word	0x00000000
        /*0030*/ 	.short	0x0002
        /*0032*/ 	.short	0x0010
        /*0034*/ 	.byte	0x00, 0xf5, 0x21, 0x00


	//----- nvinfo : EIATTR_KPARAM_INFO
	.align		4
.L_258:
        /*0038*/ 	.byte	0x04, 0x17
        /*003a*/ 	.short	(.L_260 - .L_259)
.L_259:
        /*003c*/ 	.word	0x00000000
        /*0040*/ 	.short	0x0001
        /*0042*/ 	.short	0x0008
        /*0044*/ 	.byte	0x00, 0xf0, 0x11, 0x00


	//----- nvinfo : EIATTR_KPARAM_INFO
	.align		4
.L_260:
        /*0048*/ 	.byte	0x04, 0x17
        /*004a*/ 	.short	(.L_262 - .L_261)
.L_261:
        /*004c*/ 	.word	0x00000000
        /*0050*/ 	.short	0x0000
        /*0052*/ 	.short	0x0000
        /*0054*/ 	.byte	0x00, 0xf5, 0x21, 0x00


	//----- nvinfo : EIATTR_SPARSE_MMA_MASK
	.align		4
.L_262:
        /*0058*/ 	.byte	0x03, 0x50
        /*005a*/ 	.short	0x0000


	//----- nvinfo : EIATTR_MAXREG_COUNT
	.align		4
        /*005c*/ 	.byte	0x03, 0x1b
        /*005e*/ 	.short	0x00ff


	//----- nvinfo : EIATTR_NUM_BARRIERS
	.align		4
        /*0060*/ 	.byte	0x02, 0x4c
        /*0062*/ 	.byte	0x01
	.zero		1


	//----- nvinfo : EIATTR_MERCURY_ISA_VERSION
	.align		4
        /*0064*/ 	.byte	0x03, 0x5f
        /*0066*/ 	.short	0x0101


	//----- nvinfo : EIATTR_COOP_GROUP_MASK_REGIDS
	.align		4
        /*0068*/ 	.byte	0x04, 0x29
        /*006a*/ 	.short	(.L_264 - .L_263)


	//   ....[0]....
.L_263:
        /*006c*/ 	.word	0xffffffff


	//   ....[1]....
        /*0070*/ 	.word	0xffffffff


	//   ....[2]....
        /*0074*/ 	.word	0xffffffff


	//   ....[3]....
        /*0078*/ 	.word	0xffffffff


	//   ....[4]....
        /*007c*/ 	.word	0xffffffff


	//   ....[5]....
        /*0080*/ 	.word	0xffffffff


	//   ....[6]....
        /*0084*/ 	.word	0xffffffff


	//   ....[7]....
        /*0088*/ 	.word	0xffffffff


	//   ....[8]....
        /*008c*/ 	.word	0xffffffff


	//   ....[9]....
        /*0090*/ 	.word	0xffffffff


	//   ....[10]....
        /*0094*/ 	.word	0x05000018


	//   ....[11]....
        /*0098*/ 	.word	0x05000018


	//   ....[12]....
        /*009c*/ 	.word	0x05000018


	//   ....[13]....
        /*00a0*/ 	.word	0x05000018


	//   ....[14]....
        /*00a4*/ 	.word	0x05000018


	//----- nvinfo : EIATTR_COOP_GROUP_INSTR_OFFSETS
	.align		4
.L_264:
        /*00a8*/ 	.byte	0x04, 0x28
        /*00aa*/ 	.short	(.L_266 - .L_265)


	//   ....[0]....
.L_265:
        /*00ac*/ 	.word	0x00000370


	//   ....[1]....
        /*00b0*/ 	.word	0x000003a0


	//   ....[2]....
        /*00b4*/ 	.word	0x000003d0


	//   ....[3]....
        /*00b8*/ 	.word	0x00000410


	//   ....[4]....
        /*00bc*/ 	.word	0x00000480


	//   ....[5]....
        /*00c0*/ 	.word	0x00000540


	//   ....[6]....
        /*00c4*/ 	.word	0x00000570


	//   ....[7]....
        /*00c8*/ 	.word	0x000005a0


	//   ....[8]....
        /*00cc*/ 	.word	0x000005d0


	//   ....[9]....
        /*00d0*/ 	.word	0x00000600


	//   ....[10]....
        /*00d4*/ 	.word	0x000008e0


	//   ....[11]....
        /*00d8*/ 	.word	0x00000960


	//   ....[12]....
        /*00dc*/ 	.word	0x000009e0


	//   ....[13]....
        /*00e0*/ 	.word	0x00000a60


	//   ....[14]....
        /*00e4*/ 	.word	0x00000ad0


	//----- nvinfo : EIATTR_VRC_CTA_INIT_COUNT
	.align		4
.L_266:
        /*00e8*/ 	.byte	0x02, 0x4a
	.zero		1
	.zero		1


	//----- nvinfo : EIATTR_EXIT_INSTR_OFFSETS
	.align		4
        /*00ec*/ 	.byte	0x04, 0x1c
        /*00ee*/ 	.short	(.L_268 - .L_267)


	//   ....[0]....
.L_267:
        /*00f0*/ 	.word	0x00000040


	//   ....[1]....
        /*00f4*/ 	.word	0x00000840


	//   ....[2]....
        /*00f8*/ 	.word	0x00000880


	//----- nvinfo : EIATTR_CRS_STACK_SIZE
	.align		4
.L_268:
        /*00fc*/ 	.byte	0x04, 0x1e
        /*00fe*/ 	.short	(.L_270 - .L_269)
.L_269:
        /*0100*/ 	.word	0x00000000


	//----- nvinfo : EIATTR_CBANK_PARAM_SIZE
	.align		4
.L_270:
        /*0104*/ 	.byte	0x03, 0x19
        /*0106*/ 	.short	0x0028


	//----- nvinfo : EIATTR_PARAM_CBANK
	.align		4
        /*0108*/ 	.byte	0x04, 0x0a
        /*010a*/ 	.short	(.L_272 - .L_271)
	.align		4
.L_271:
        /*010c*/ 	.word	index@(.nv.constant0._Z27collectZeroIndicesSharedMemPKfiPiS1_S1_)
        /*0110*/ 	.short	0x0380
        /*0112*/ 	.short	0x0028


	//----- nvinfo : EIATTR_SW_WAR
	.align		4
.L_272:
        /*0114*/ 	.byte	0x04, 0x36
        /*0116*/ 	.short	(.L_274 - .L_273)
.L_273:
        /*0118*/ 	.word	0x00000008
.L_274:


//--------------------- .nv.info._Z22solve_1bc_rowseq_asynciPKiS0_S0_S0_S0_PiS1_S1_ --------------------------
	.section	.nv.info._Z22solve_1bc_rowseq_asynciPKiS0_S0_S0_S0_PiS1_S1_,"",@"SHT_CUDA_INFO"
	.sectionflags	@""
	.align	4


	//----- nvinfo : EIATTR_CUDA_API_VERSION
	.align		4
        /*0000*/ 	.byte	0x04, 0x37
        /*0002*/ 	.short	(.L_276 - .L_275)
.L_275:
        /*0004*/ 	.word	0x00000082


	//----- nvinfo : EIATTR_KPARAM_INFO
	.align		4
.L_276:
        /*0008*/ 	.byte	0x04, 0x17
        /*000a*/ 	.short	(.L_278 - .L_277)
.L_277:
        /*000c*/ 	.word	0x00000000
        /*0010*/ 	.short	0x0008
        /*0012*/ 	.short	0x0040
        /*0014*/ 	.byte	0x00, 0xf5, 0x21, 0x00


	//----- nvinfo : EIATTR_KPARAM_INFO
	.align		4
.L_278:
        /*0018*/ 	.byte	0x04, 0x17
        /*001a*/ 	.short	(.L_280 - .L_279)
.L_279:
        /*001c*/ 	.word	0x00000000
        /*0020*/ 	.short	0x0007
        /*0022*/ 	.short	0x0038
        /*0024*/ 	.byte	0x00, 0xf5, 0x21, 0x00


	//----- nvinfo : EIATTR_KPARAM_INFO
	.align		4
.L_280:
        /*0028*/ 	.byte	0x04, 0x17
        /*002a*/ 	.short	(.L_282 - .L_281)
.L_281:
        /*002c*/ 	.word	0x00000000
        /*0030*/ 	.short	0x0006
        /*0032*/ 	.short	0x0030
        /*0034*/ 	.byte	0x00, 0xf5, 0x21, 0x00


	//----- nvinfo : EIATTR_KPARAM_INFO
	.align		4
.L_282:
        /*0038*/ 	.byte	0x04, 0x17
        /*003a*/ 	.short	(.L_284 - .L_283)
.L_283:
        /*003c*/ 	.word	0x00000000
        /*0040*/ 	.short	0x0005
        /*0042*/ 	.short	0x0028
        /*0044*/ 	.byte	0x00, 0xf5, 0x21, 0x00


	//----- nvinfo : EIATTR_KPARAM_INFO
	.align		4
.L_284:
        /*0048*/ 	.byte	0x04, 0x17
        /*004a*/ 	.short	(.L_286 - .L_285)
.L_285:
        /*004c*/ 	.word	0x00000000
        /*0050*/ 	.short	0x0004
        /*0052*/ 	.short	0x0020
        /*0054*/ 	.byte	0x00, 0xf5, 0x21, 0x00


	//----- nvinfo : EIATTR_KPARAM_INFO
	.align		4
.L_286:
        /*0058*/ 	.byte	0x04, 0x17
        /*005a*/ 	.short	(.L_288 - .L_287)
.L_287:
        /*005c*/ 	.word	0x00000000
        /*0060*/ 	.short	0x0003
        /*0062*/ 	.short	0x0018
        /*0064*/ 	.byte	0x00, 0xf5, 0x21, 0x00


	//----- nvinfo : EIATTR_KPARAM_INFO
	.align		4
.L_288:
        /*0068*/ 	.byte	0x04, 0x17
        /*006a*/ 	.short	(.L_290 - .L_289)
.L_289:
        /*006c*/ 	.word	0x00000000
        /*0070*/ 	.short	0x0002
        /*0072*/ 	.short	0x0010
        /*0074*/ 	.byte	0x00, 0xf5, 0x21, 0x00


	//----- nvinfo : EIATTR_KPARAM_INFO
	.align		4
.L_290:
        /*0078*/ 	.byte	0x04, 0x17
        /*007a*/ 	.short	(.L_292 - .L_291)
.L_291:
        /*007c*/ 	.word	0x00000000
        /*0080*/ 	.short	0x0001
        /*0082*/ 	.short	0x0008
        /*0084*/ 	.byte	0x00, 0xf5, 0x21, 0x00


	//----- nvinfo : EIATTR_KPARAM_INFO
	.align		4
.L_292:
        /*0088*/ 	.byte	0x04, 0x17
        /*008a*/ 	.short	(.L_294 - .L_293)
.L_293:
        /*008c*/ 	.word	0x00000000
        /*0090*/ 	.short	0x0000
        /*0092*/ 	.short	0x0000
        /*0094*/ 	.byte	0x00, 0xf0, 0x11, 0x00


	//----- nvinfo : EIATTR_SPARSE_MMA_MASK
	.align		4
.L_294:
        /*0098*/ 	.byte	0x03, 0x50
        /*009a*/ 	.short	0x0000


	//----- nvinfo : EIATTR_MAXREG_COUNT
	.align		4
        /*009c*/ 	.byte	0x03, 0x1b
        /*009e*/ 	.short	0x00ff


	//----- nvinfo : EIATTR_MERCURY_ISA_VERSION
	.align		4
        /*00a0*/ 	.byte	0x03, 0x5f
        /*00a2*/ 	.short	0x0101


	//----- nvinfo : EIATTR_INT_WARP_WIDE_INSTR_OFFSETS
	.align		4
        /*00a4*/ 	.byte	0x04, 0x31
        /*00a6*/ 	.short	(.L_296 - .L_295)


	//   ....[0]....
.L_295:
        /*00a8*/ 	.word	0x00000970


	//   ....[1]....
        /*00ac*/ 	.word	0x000009c0


	//   ....[2]....
        /*00b0*/ 	.word	0x00000a00


	//   ....[3]....
        /*00b4*/ 	.word	0x00000a30


	//   ....[4]....
        /*00b8*/ 	.word	0x00000a50


	//   ....[5]....
        /*00bc*/ 	.word	0x00000a70


	//   ....[6]....
        /*00c0*/ 	.word	0x00000aa0


	//   ....[7]....
        /*00c4*/ 	.word	0x00000ab0


	//   ....[8]....
        /*00c8*/ 	.word	0x00000b10


	//   ....[9]....
        /*00cc*/ 	.word	0x00000f10


	//   ....[10]....
        /*00d0*/ 	.word	0x00000f70


	//----- nvinfo : EIATTR_VRC_CTA_INIT_COUNT
	.align		4
.L_296:
        /*00d4*/ 	.byte	0x02, 0x4a
	.zero		1
	.zero		1


	//----- nvinfo : EIATTR_EXIT_INSTR_OFFSETS
	.align		4
        /*00d8*/ 	.byte	0x04, 0x1c
        /*00da*/ 	.short	(.L_298 - .L_297)


	//   ....[0]....
.L_297:
        /*00dc*/ 	.word	0x00000040


	//   ....[1]....
        /*00e0*/ 	.word	0x00001060


	//----- nvinfo : EIATTR_CRS_STACK_SIZE
	.align		4
.L_298:
        /*00e4*/ 	.byte	0x04, 0x1e
        /*00e6*/ 	.short	(.L_300 - .L_299)
.L_299:
        /*00e8*/ 	.word	0x00000000


	//----- nvinfo : EIATTR_CBANK_PARAM_SIZE
	.align		4
.L_300:
        /*00ec*/ 	.byte	0x03, 0x19
        /*00ee*/ 	.short	0x0048


	//----- nvinfo : EIATTR_PARAM_CBANK
	.align		4
        /*00f0*/ 	.byte	0x04, 0x0a
        /*00f2*/ 	.short	(.L_302 - .L_301)
	.align		4
.L_301:
        /*00f4*/ 	.word	index@(.nv.constant0._Z22solve_1bc_rowseq_asynciPKiS0_S0_S0_S0_PiS1_S1_)
        /*00f8*/ 	.short	0x0380
        /*00fa*/ 	.short	0x0048


	//----- nvinfo : EIATTR_SW_WAR
	.align		4
.L_302:
        /*00fc*/ 	.byte	0x04, 0x36
        /*00fe*/ 	.short	(.L_304 - .L_303)
.L_303:
        /*0100*/ 	.word	0x00000008
.L_304:


//--------------------- .nv.info._Z18compute_col_to_rowiPKiPi --------------------------
	.section	.nv.info._Z18compute_col_to_rowiPKiPi,"",@"SHT_CUDA_INFO"
	.sectionflags	@""
	.align	4


	//----- nvinfo : EIATTR_CUDA_API_VERSION
	.align		4
        /*0000*/ 	.byte	0x04, 0x37
        /*0002*/ 	.short	(.L_306 - .L_305)
.L_305:
        /*0004*/ 	.word	0x00000082


	//----- nvinfo : EIATTR_KPARAM_INFO
	.align		4
.L_306:
        /*0008*/ 	.byte	0x04, 0x17
        /*000a*/ 	.short	(.L_308 - .L_307)
.L_307:
        /*000c*/ 	.word	0x00000000
        /*0010*/ 	.short	0x0002
        /*0012*/ 	.short	0x0010
        /*0014*/ 	.byte	0x00, 0xf5, 0x21, 0x00


	//----- nvinfo : EIATTR_KPARAM_INFO
	.align		4
.L_308:
        /*0018*/ 	.byte	0x04, 0x17
        /*001a*/ 	.short	(.L_310 - .L_309)
.L_309:
        /*001c*/ 	.word	0x00000000
        /*0020*/ 	.short	0x0001
        /*0022*/ 	.short	0x0008
        /*0024*/ 	.byte	0x00, 0xf5, 0x21, 0x00


	//----- nvinfo : EIATTR_KPARAM_INFO
	.align		4
.L_310:
        /*0028*/ 	.byte	0x04, 0x17
        /*002a*/ 	.short	(.L_312 - .L_311)
.L_311:
        /*002c*/ 	.word	0x00000000
        /*0030*/ 	.short	0x0000
        /*0032*/ 	.short	0x0000
        /*0034*/ 	.byte	0x00, 0xf0, 0x11, 0x00


	//----- nvinfo : EIATTR_SPARSE_MMA_MASK
	.align		4
.L_312:
        /*0038*/ 	.byte	0x03, 0x50
        /*003a*/ 	.short	0x0000


	//----- nvinfo : EIATTR_MAXREG_COUNT
	.align		4
        /*003c*/ 	.byte	0x03, 0x1b
        /*003e*/ 	.short	0x00ff


	//----- nvinfo : EIATTR_MERCURY_ISA_VERSION
	.align		4
        /*0040*/ 	.byte	0x03, 0x5f
        /*0042*/ 	.short	0x0101


	//----- nvinfo : EIATTR_VRC_CTA_INIT_COUNT
	.align		4
        /*0044*/ 	.byte	0x02, 0x4a
	.zero		1
	.zero		1


	//----- nvinfo : EIATTR_EXIT_INSTR_OFFSETS
	.align		4
        /*0048*/ 	.byte	0x04, 0x1c
        /*004a*/ 	.short	(.L_314 - .L_313)


	//   ....[0]....
.L_313:
        /*004c*/ 	.word	0x00000080


	//   ....[1]....
        /*0050*/ 	.word	0x00000160


	//   ....[2]....
        /*0054*/ 	.word	0x000001b0


	//----- nvinfo : EIATTR_CRS_STACK_SIZE
	.align		4
.L_314:
        /*0058*/ 	.byte	0x04, 0x1e
        /*005a*/ 	.short	(.L_316 - .L_315)
.L_315:
        /*005c*/ 	.word	0x00000000


	//----- nvinfo : EIATTR_CBANK_PARAM_SIZE
	.align		4
.L_316:
        /*0060*/ 	.byte	0x03, 0x19
        /*0062*/ 	.short	0x0018


	//----- nvinfo : EIATTR_PARAM_CBANK
	.align		4
        /*0064*/ 	.byte	0x04, 0x0a
        /*0066*/ 	.short	(.L_318 - .L_317)
	.align		4
.L_317:
        /*0068*/ 	.word	index@(.nv.constant0._Z18compute_col_to_rowiPKiPi)
        /*006c*/ 	.short	0x0380
        /*006e*/ 	.short	0x0018


	//----- nvinfo : EIATTR_SW_WAR
	.align		4
.L_318:
        /*0070*/ 	.byte	0x04, 0x36
        /*0072*/ 	.short	(.L_320 - .L_319)
.L_319:
        /*0074*/ 	.word	0x00000008
.L_320:


//--------------------- .nv.info._Z30collectZeroIndicesSingleKernelPKfiPiS1_S1_S1_ --------------------------
	.section	.nv.info._Z30collectZeroIndicesSingleKernelPKfiPiS1_S1_S1_,"",@"SHT_CUDA_INFO"
	.sectionflags	@""
	.align	4


	//----- nvinfo : EIATTR_CUDA_API_VERSION
	.align		4
        /*0000*/ 	.byte	0x04, 0x37
        /*0002*/ 	.short	(.L_322 - .L_321)
.L_321:
        /*0004*/ 	.word	0x00000082


	//----- nvinfo : EIATTR_KPARAM_INFO
	.align		4
.L_322:
        /*0008*/ 	.byte	0x04, 0x17
        /*000a*/ 	.short	(.L_324 - .L_323)
.L_323:
        /*000c*/ 	.word	0x00000000
        /*0010*/ 	.short	0x0005
        /*0012*/ 	.short	0x0028
        /*0014*/ 	.byte	0x00, 0xf5, 0x21, 0x00


	//----- nvinfo : EIATTR_KPARAM_INFO
	.align		4
.L_324:
        /*0018*/ 	.byte	0x04, 0x17
        /*001a*/ 	.short	(.L_326 - .L_325)
.L_325:
        /*001c*/ 	.word	0x00000000
        /*0020*/ 	.short	0x0004
        /*0022*/ 	.short	0x0020
        /*0024*/ 	.byte	0x00, 0xf5, 0x21, 0x00


	//----- nvinfo : EIATTR_KPARAM_INFO
	.align		4
.L_326:
        /*0028*/ 	.byte	0x04, 0x17
        /*002a*/ 	.short	(.L_328 - .L_327)
.L_327:
        /*002c*/ 	.word	0x00000000
        /*0030*/ 	.short	0x0003
        /*0032*/ 	.short	0x0018
        /*0034*/ 	.byte	0x00, 0xf5, 0x21, 0x00


	//----- nvinfo : EIATTR_KPARAM_INFO
	.align		4
.L_328:
        /*0038*/ 	.byte	0x04, 0x17
        /*003a*/ 	.short	(.L_330 - .L_329)
.L_329:
        /*003c*/ 	.word	0x00000000
        /*0040*/ 	.short	0x0002
        /*0042*/ 	.short	0x0010
        /*0044*/ 	.byte	0x00, 0xf5, 0x21, 0x00


	//----- nvinfo : EIATTR_KPARAM_INFO
	.align		4
.L_330:
        /*0048*/ 	.byte	0x04, 0x17
        /*004a*/ 	.short	(.L_332 - .L_331)
.L_331:
        /*004c*/ 	.word	0x00000000
        /*0050*/ 	.short	0x0001
        /*0052*/ 	.short	0x0008
        /*0054*/ 	.byte	0x00, 0xf0, 0x11, 0x00


	//----- nvinfo : EIATTR_KPARAM_INFO
	.align		4
.L_332:
        /*0058*/ 	.byte	0x04, 0x17
        /*005a*/ 	.short	(.L_334 - .L_333)
.L_333:
        /*005c*/ 	.word	0x00000000
        /*0060*/ 	.short	0x0000
        /*0062*/ 	.short	0x0000
        /*0064*/ 	.byte	0x00, 0xf5, 0x21, 0x00


	//----- nvinfo : EIATTR_SPARSE_MMA_MASK
	.align		4
.L_334:
        /*0068*/ 	.byte	0x03, 0x50
        /*006a*/ 	.short	0x0000


	//----- nvinfo : EIATTR_MAXREG_COUNT
	.align		4
        /*006c*/ 	.byte	0x03, 0x1b
        /*006e*/ 	.short	0x00ff


	//----- nvinfo : EIATTR_MERCURY_ISA_VERSION
	.align		4
        /*0070*/ 	.byte	0x03, 0x5f
        /*0072*/ 	.short	0x0101


	//----- nvinfo : EIATTR_INT_WARP_WIDE_INSTR_OFFSETS
	.align		4
        /*0074*/ 	.byte	0x04, 0x31
        /*0076*/ 	.short	(.L_336 - .L_335)


	//   ....[0]....
.L_335:
        /*0078*/ 	.word	0x000000a0


	//   ....[1]....
        /*007c*/ 	.word	0x00000170


	//----- nvinfo : EIATTR_VRC_CTA_INIT_COUNT
	.align		4
.L_336:
        /*0080*/ 	.byte	0x02, 0x4a
	.zero		1
	.zero		1


	//----- nvinfo : EIATTR_EXIT_INSTR_OFFSETS
	.align		4
        /*0084*/ 	.byte	0x04, 0x1c
        /*0086*/ 	.short	(.L_338 - .L_337)


	//   ....[0]....
.L_337:
        /*0088*/ 	.word	0x00000080


	//   ....[1]....
        /*008c*/ 	.word	0x00000d50


	//----- nvinfo : EIATTR_CBANK_PARAM_SIZE
	.align		4
.L_338:
        /*0090*/ 	.byte	0x03, 0x19
        /*0092*/ 	.short	0x0030


	//----- nvinfo : EIATTR_PARAM_CBANK
	.align		4
        /*0094*/ 	.byte	0x04, 0x0a
        /*0096*/ 	.short	(.L_340 - .L_339)
	.align		4
.L_339:
        /*0098*/ 	.word	index@(.nv.constant0._Z30collectZeroIndicesSingleKernelPKfiPiS1_S1_S1_)
        /*009c*/ 	.short	0x0380
        /*009e*/ 	.short	0x0030


	//----- nvinfo : EIATTR_SW_WAR
	.align		4
.L_340:
        /*00a0*/ 	.byte	0x04, 0x36
        /*00a2*/ 	.short	(.L_342 - .L_341)
.L_341:
        /*00a4*/ 	.word	0x00000008
.L_342:


//--------------------- .nv.info._Z21solve_1bc_kernel_fulliPKiS0_PKfPiS3_ --------------------------
	.section	.nv.info._Z21solve_1bc_kernel_fulliPKiS0_PKfPiS3_,"",@"SHT_CUDA_INFO"
	.sectionflags	@""
	.align	4


	//----- nvinfo : EIATTR_CUDA_API_VERSION
	.align		4
        /*0000*/ 	.byte	0x04, 0x37
        /*0002*/ 	.short	(.L_344 - .L_343)
.L_343:
        /*0004*/ 	.word	0x00000082


	//----- nvinfo : EIATTR_KPARAM_INFO
	.align		4
.L_344:
        /*0008*/ 	.byte	0x04, 0x17
        /*000a*/ 	.short	(.L_346 - .L_345)
.L_345:
        /*000c*/ 	.word	0x00000000
        /*0010*/ 	.short	0x0005
        /*0012*/ 	.short	0x0028
        /*0014*/ 	.byte	0x00, 0xf5, 0x21, 0x00


	//----- nvinfo : EIATTR_KPARAM_INFO
	.align		4
.L_346:
        /*0018*/ 	.byte	0x04, 0x17
        /*001a*/ 	.short	(.L_348 - .L_347)
.L_347:
        /*001c*/ 	.word	0x00000000
        /*0020*/ 	.short	0x0004
        /*0022*/ 	.short	0x0020
        /*0024*/ 	.byte	0x00, 0xf5, 0x21, 0x00


	//----- nvinfo : EIATTR_KPARAM_INFO
	.align		4
.L_348:
        /*0028*/ 	.byte	0x04, 0x17
        /*002a*/ 	.short	(.L_350 - .L_349)
.L_349:
        /*002c*/ 	.word	0x00000000
        /*0030*/ 	.short	0x0003
        /*0032*/ 	.short	0x0018
        /*0034*/ 	.byte	0x00, 0xf5, 0x21, 0x00


	//----- nvinfo : EIATTR_KPARAM_INFO
	.align		4
.L_350:
        /*0038*/ 	.byte	0x04, 0x17
        /*003a*/ 	.short	(.L_352 - .L_351)
.L_351:
        /*003c*/ 	.word	0x00000000
        /*0040*/ 	.short	0x0002
        /*0042*/ 	.short	0x0010
        /*0044*/ 	.byte	0x00, 0xf5, 0x21, 0x00


	//----- nvinfo : EIATTR_KPARAM_INFO
	.align		4
.L_352:
        /*0048*/ 	.byte	0x04, 0x17
        /*004a*/ 	.short	(.L_354 - .L_353)
.L_353:
        /*004c*/ 	.word	0x00000000
        /*0050*/ 	.short	0x0001
        /*0052*/ 	.short	0x0008
        /*0054*/ 	.byte	0x00, 0xf5, 0x21, 0x00


	//----- nvinfo : EIATTR_KPARAM_INFO
	.align		4
.L_354:
        /*0058*/ 	.byte	0x04, 0x17
        /*005a*/ 	.short	(.L_356 - .L_355)
.L_355:
        /*005c*/ 	.word	0x00000000
        /*0060*/ 	.short	0x0000
        /*0062*/ 	.short	0x0000
        /*0064*/ 	.byte	0x00, 0xf0, 0x11, 0x00


	//----- nvinfo : EIATTR_SPARSE_MMA_MASK
	.align		4
.L_356:
        /*0068*/ 	.byte	0x03, 0x50
        /*006a*/ 	.short	0x0000


	//----- nvinfo : EIATTR_MAXREG_COUNT
	.align		4
        /*006c*/ 	.byte	0x03, 0x1b
        /*006e*/ 	.short	0x00ff


	//----- nvinfo : EIATTR_MERCURY_ISA_VERSION
	.align		4
        /*0070*/ 	.byte	0x03, 0x5f
        /*0072*/ 	.short	0x0101


	//----- nvinfo : EIATTR_INT_WARP_WIDE_INSTR_OFFSETS
	.align		4
        /*0074*/ 	.byte	0x04, 0x31
        /*0076*/ 	.short	(.L_358 - .L_357)


	//   ....[0]....
.L_357:
        /*0078*/ 	.word	0x00000420


	//   ....[1]....
        /*007c*/ 	.word	0x00000470


	//   ....[2]....
        /*0080*/ 	.word	0x000004b0


	//   ....[3]....
        /*0084*/ 	.word	0x000004e0


	//   ....[4]....
        /*0088*/ 	.word	0x00000500


	//   ....[5]....
        /*008c*/ 	.word	0x00000520


	//   ....[6]....
        /*0090*/ 	.word	0x00000550


	//   ....[7]....
        /*0094*/ 	.word	0x00000560


	//   ....[8]....
        /*0098*/ 	.word	0x000005c0


	//   ....[9]....
        /*009c*/ 	.word	0x000009c0


	//   ....[10]....
        /*00a0*/ 	.word	0x00000a20


	//----- nvinfo : EIATTR_VRC_CTA_INIT_COUNT
	.align		4
.L_358:
        /*00a4*/ 	.byte	0x02, 0x4a
	.zero		1
	.zero		1


	//----- nvinfo : EIATTR_EXIT_INSTR_OFFSETS
	.align		4
        /*00a8*/ 	.byte	0x04, 0x1c
        /*00aa*/ 	.short	(.L_360 - .L_359)


	//   ....[0]....
.L_359:
        /*00ac*/ 	.word	0x000000c0


	//   ....[1]....
        /*00b0*/ 	.word	0x00000130


	//   ....[2]....
        /*00b4*/ 	.word	0x00000af0


	//----- nvinfo : EIATTR_CRS_STACK_SIZE
	.align		4
.L_360:
        /*00b8*/ 	.byte	0x04, 0x1e
        /*00ba*/ 	.short	(.L_362 - .L_361)
.L_361:
        /*00bc*/ 	.word	0x00000000


	//----- nvinfo : EIATTR_CBANK_PARAM_SIZE
	.align		4
.L_362:
        /*00c0*/ 	.byte	0x03, 0x19
        /*00c2*/ 	.short	0x0030


	//----- nvinfo : EIATTR_PARAM_CBANK
	.align		4
        /*00c4*/ 	.byte	0x04, 0x0a
        /*00c6*/ 	.short	(.L_364 - .L_363)
	.align		4
.L_363:
        /*00c8*/ 	.word	index@(.nv.constant0._Z21solve_1bc_kernel_fulliPKiS0_PKfPiS3_)
        /*00cc*/ 	.short	0x0380
        /*00ce*/ 	.short	0x0030


	//----- nvinfo : EIATTR_SW_WAR
	.align		4
.L_364:
        /*00d0*/ 	.byte	0x04, 0x36
        /*00d2*/ 	.short	(.L_366 - .L_365)
.L_365:
        /*00d4*/ 	.word	0x00000008
.L_366:


//--------------------- .nv.info._Z18count_done_entriesiPKf --------------------------
	.section	.nv.info._Z18count_done_entriesiPKf,"",@"SHT_CUDA_INFO"
	.sectionflags	@""
	.align	4


	//----- nvinfo : EIATTR_CUDA_API_VERSION
	.align		4
        /*0000*/ 	.byte	0x04, 0x37
        /*0002*/ 	.short	(.L_368 - .L_367)
.L_367:
        /*0004*/ 	.word	0x00000082


	//----- nvinfo : EIATTR_KPARAM_INFO
	.align		4
.L_368:
        /*0008*/ 	.byte	0x04, 0x17
        /*000a*/ 	.short	(.L_370 - .L_369)
.L_369:
        /*000c*/ 	.word	0x00000000
        /*0010*/ 	.short	0x0001
        /*0012*/ 	.short	0x0008
        /*0014*/ 	.byte	0x00, 0xf5, 0x21, 0x00


	//----- nvinfo : EIATTR_KPARAM_INFO
	.align		4
.L_370:
        /*0018*/ 	.byte	0x04, 0x17
        /*001a*/ 	.short	(.L_372 - .L_371)
.L_371:
        /*001c*/ 	.word	0x00000000
        /*0020*/ 	.short	0x0000
        /*0022*/ 	.short	0x0000
        /*0024*/ 	.byte	0x00, 0xf0, 0x11, 0x00


	//----- nvinfo : EIATTR_SPARSE_MMA_MASK
	.align		4
.L_372:
        /*0028*/ 	.byte	0x03, 0x50
        /*002a*/ 	.short	0x0000


	//----- nvinfo : EIATTR_MAXREG_COUNT
	.align		4
        /*002c*/ 	.byte	0x03, 0x1b
        /*002e*/ 	.short	0x00ff


	//----- nvinfo : EIATTR_MERCURY_ISA_VERSION
	.align		4
        /*0030*/ 	.byte	0x03, 0x5f
        /*0032*/ 	.short	0x0101


	//----- nvinfo : EIATTR_INT_WARP_WIDE_INSTR_OFFSETS
	.align		4
        /*0034*/ 	.byte	0x04, 0x31
        /*0036*/ 	.short	(.L_374 - .L_373)


	//   ....[0]....
.L_373:
        /*0038*/ 	.word	0x00000160


	//----- nvinfo : EIATTR_VRC_CTA_INIT_COUNT
	.align		4
.L_374:
        /*003c*/ 	.byte	0x02, 0x4a
	.zero		1
	.zero		1


	//----- nvinfo : EIATTR_EXIT_INSTR_OFFSETS
	.align		4
        /*0040*/ 	.byte	0x04, 0x1c
        /*0042*/ 	.short	(.L_376 - .L_375)


	//   ....[0]....
.L_375:
        /*0044*/ 	.word	0x000000c0


	//   ....[1]....
        /*0048*/ 	.word	0x00000130


	//   ....[2]....
        /*004c*/ 	.word	0x000001b0


	//----- nvinfo : EIATTR_CBANK_PARAM_SIZE
	.align		4
.L_376:
        /*0050*/ 	.byte	0x03, 0x19
        /*0052*/ 	.short	0x0010


	//----- nvinfo : EIATTR_PARAM_CBANK
	.align		4
        /*0054*/ 	.byte	0x04, 0x0a
        /*0056*/ 	.short	(.L_378 - .L_377)
	.align		4
.L_377:
        /*0058*/ 	.word	index@(.nv.constant0._Z18count_done_entriesiPKf)
        /*005c*/ 	.short	0x0380
        /*005e*/ 	.short	0x0010


	//----- nvinfo : EIATTR_SW_WAR
	.align		4
.L_378:
        /*0060*/ 	.byte	0x04, 0x36
        /*0062*/ 	.short	(.L_380 - .L_379)
.L_379:
        /*0064*/ 	.word	0x00000008
.L_380:


//--------------------- .nv.info._Z18reset_device_flagsv --------------------------
	.section	.nv.info._Z18reset_device_flagsv,"",@"SHT_CUDA_INFO"
	.sectionflags	@""
	.align	4


	//----- nvinfo : EIATTR_CUDA_API_VERSION
	.align		4
        /*0000*/ 	.byte	0x04, 0x37
        /*0002*/ 	.short	(.L_382 - .L_381)
.L_381:
        /*0004*/ 	.word	0x00000082


	//----- nvinfo : EIATTR_SPARSE_MMA_MASK
	.align		4
.L_382:
        /*0008*/ 	.byte	0x03, 0x50
        /*000a*/ 	.short	0x0000


	//----- nvinfo : EIATTR_MAXREG_COUNT
	.align		4
        /*000c*/ 	.byte	0x03, 0x1b
        /*000e*/ 	.short	0x00ff


	//----- nvinfo : EIATTR_MERCURY_ISA_VERSION
	.align		4
        /*0010*/ 	.byte	0x03, 0x5f
        /*0012*/ 	.short	0x0101


	//----- nvinfo : EIATTR_VRC_CTA_INIT_COUNT
	.align		4
        /*0014*/ 	.byte	0x02, 0x4a
	.zero		1
	.zero		1


	//----- nvinfo : EIATTR_EXIT_INSTR_OFFSETS
	.align		4
        /*0018*/ 	.byte	0x04, 0x1c
        /*001a*/ 	.short	(.L_384 - .L_383)


	//   ....[0]....
.L_383:
        /*001c*/ 	.word	0x000000d0


	//----- nvinfo : EIATTR_SW_WAR
	.align		4
.L_384:
        /*0020*/ 	.byte	0x04, 0x36
        /*0022*/ 	.short	(.L_386 - .L_385)
.L_385:
        /*0024*/ 	.word	0x00000008
.L_386:


//--------------------- .nv.info._Z13reset_d_foundv --------------------------
	.section	.nv.info._Z13reset_d_foundv,"",@"SHT_CUDA_INFO"
	.sectionflags	@""
	.align	4


	//----- nvinfo : EIATTR_CUDA_API_VERSION
	.align		4
        /*0000*/ 	.byte	0x04, 0x37
        /*0002*/ 	.short	(.L_388 - .L_387)
.L_387:
        /*0004*/ 	.word	0x00000082


	//----- nvinfo : EIATTR_SPARSE_MMA_MASK
	.align		4
.L_388:
        /*0008*/ 	.byte	0x03, 0x50
        /*000a*/ 	.short	0x0000


	//----- nvinfo : EIATTR_MAXREG_COUNT
	.align		4
        /*000c*/ 	.byte	0x03, 0x1b
        /*000e*/ 	.short	0x00ff


	//----- nvinfo : EIATTR_MERCURY_ISA_VERSION
	.align		4
        /*0010*/ 	.byte	0x03, 0x5f
        /*0012*/ 	.short	0x0101


	//----- nvinfo : EIATTR_VRC_CTA_INIT_COUNT
	.align		4
        /*0014*/ 	.byte	0x02, 0x4a
	.zero		1
	.zero		1


	//----- nvinfo : EIATTR_EXIT_INSTR_OFFSETS
	.align		4
        /*0018*/ 	.byte	0x04, 0x1c
        /*001a*/ 	.short	(.L_390 - .L_389)


	//   ....[0]....
.L_389:
        /*001c*/ 	.word	0x00000040


	//   ....[1]....
        /*0020*/ 	.word	0x00000080


	//----- nvinfo : EIATTR_SW_WAR
	.align		4
.L_390:
        /*0024*/ 	.byte	0x04, 0x36
        /*0026*/ 	.short	(.L_392 - .L_391)
.L_391:
        /*0028*/ 	.word	0x00000008
.L_392:


//--------------------- .nv.info._Z9check_bklPKfPKiS2_i --------------------------
	.section	.nv.info._Z9check_bklPKfPKiS2_i,"",@"SHT_CUDA_INFO"
	.sectionflags	@""
	.align	4


	//----- nvinfo : EIATTR_CUDA_API_VERSION
	.align		4
        /*0000*/ 	.byte	0x04, 0x37
        /*0002*/ 	.short	(.L_394 - .L_393)
.L_393:
        /*0004*/ 	.word	0x00000082


	//----- nvinfo : EIATTR_KPARAM_INFO
	.align		4
.L_394:
        /*0008*/ 	.byte	0x04, 0x17
        /*000a*/ 	.short	(.L_396 - .L_395)
.L_395:
        /*000c*/ 	.word	0x00000000
        /*0010*/ 	.short	0x0003
        /*0012*/ 	.short	0x0018
        /*0014*/ 	.byte	0x00, 0xf0, 0x11, 0x00


	//----- nvinfo : EIATTR_KPARAM_INFO
	.align		4
.L_396:
        /*0018*/ 	.byte	0x04, 0x17
        /*001a*/ 	.short	(.L_398 - .L_397)
.L_397:
        /*001c*/ 	.word	0x00000000
        /*0020*/ 	.short	0x0002
        /*0022*/ 	.short	0x0010
        /*0024*/ 	.byte	0x00, 0xf5, 0x21, 0x00


	//----- nvinfo : EIATTR_KPARAM_INFO
	.align		4
.L_398:
        /*0028*/ 	.byte	0x04, 0x17
        /*002a*/ 	.short	(.L_400 - .L_399)
.L_399:
        /*002c*/ 	.word	0x00000000
        /*0030*/ 	.short	0x0001
        /*0032*/ 	.short	0x0008
        /*0034*/ 	.byte	0x00, 0xf5, 0x21, 0x00


	//----- nvinfo : EIATTR_KPARAM_INFO
	.align		4
.L_400:
        /*0038*/ 	.byte	0x04, 0x17
        /*003a*/ 	.short	(.L_402 - .L_401)
.L_401:
        /*003c*/ 	.word	0x00000000
        /*0040*/ 	.short	0x0000
        /*0042*/ 	.short	0x0000
        /*0044*/ 	.byte	0x00, 0xf5, 0x21, 0x00


	//----- nvinfo : EIATTR_SPARSE_MMA_MASK
	.align		4
.L_402:
        /*0048*/ 	.byte	0x03, 0x50
        /*004a*/ 	.short	0x0000


	//----- nvinfo : EIATTR_MAXREG_COUNT
	.align		4
        /*004c*/ 	.byte	0x03, 0x1b
        /*004e*/ 	.short	0x00ff


	//----- nvinfo : EIATTR_MERCURY_ISA_VERSION
	.align		4
        /*0050*/ 	.byte	0x03, 0x5f
        /*0052*/ 	.short	0x0101


	//----- nvinfo : EIATTR_VRC_CTA_INIT_COUNT
	.align		4
        /*0054*/ 	.byte	0x02, 0x4a
	.zero		1
	.zero		1


	//----- nvinfo : EIATTR_EXIT_INSTR_OFFSETS
	.align		4
        /*0058*/ 	.byte	0x04, 0x1c
        /*005a*/ 	.short	(.L_404 - .L_403)


	//   ....[0]....
.L_403:
        /*005c*/ 	.word	0x00000040


	//   ....[1]....
        /*0060*/ 	.word	0x00000130


	//----- nvinfo : EIATTR_CBANK_PARAM_SIZE
	.align		4
.L_404:
        /*0064*/ 	.byte	0x03, 0x19
        /*0066*/ 	.short	0x001c


	//----- nvinfo : EIATTR_PARAM_CBANK
	.align		4
        /*0068*/ 	.byte	0x04, 0x0a
        /*006a*/ 	.short	(.L_406 - .L_405)
	.align		4
.L_405:
        /*006c*/ 	.word	index@(.nv.constant0._Z9check_bklPKfPKiS2_i)
        /*0070*/ 	.short	0x0380
        /*0072*/ 	.short	0x001c


	//----- nvinfo : EIATTR_SW_WAR
	.align		4
.L_406:
        /*0074*/ 	.byte	0x04, 0x36
        /*0076*/ 	.short	(.L_408 - .L_407)
.L_407:
        /*0078*/ 	.word	0x00000008
.L_408:


//--------------------- .nv.info._Z8check_RkPKiS0_S0_i --------------------------
	.section	.nv.info._Z8check_RkPKiS0_S0_i,"",@"SHT_CUDA_INFO"
	.sectionflags	@""
	.align	4


	//----- nvinfo : EIATTR_CUDA_API_VERSION
	.align		4
        /*0000*/ 	.byte	0x04, 0x37
        /*0002*/ 	.short	(.L_410 - .L_409)
.L_409:
        /*0004*/ 	.word	0x00000082


	//----- nvinfo : EIATTR_KPARAM_INFO
	.align		4
.L_410:
        /*0008*/ 	.byte	0x04, 0x17
        /*000a*/ 	.short	(.L_412 - .L_411)
.L_411:
        /*000c*/ 	.word	0x00000000
        /*0010*/ 	.short	0x0003
        /*0012*/ 	.short	0x0018
        /*0014*/ 	.byte	0x00, 0xf0, 0x11, 0x00


	//----- nvinfo : EIATTR_KPARAM_INFO
	.align		4
.L_412:
        /*0018*/ 	.byte	0x04, 0x17
        /*001a*/ 	.short	(.L_414 - .L_413)
.L_413:
        /*001c*/ 	.word	0x00000000
        /*0020*/ 	.short	0x0002
        /*0022*/ 	.short	0x0010
        /*0024*/ 	.byte	0x00, 0xf5, 0x21, 0x00


	//----- nvinfo : EIATTR_KPARAM_INFO
	.align		4
.L_414:
        /*0028*/ 	.byte	0x04, 0x17
        /*002a*/ 	.short	(.L_416 - .L_415)
.L_415:
        /*002c*/ 	.word	0x00000000
        /*0030*/ 	.short	0x0001
        /*0032*/ 	.short	0x0008
        /*0034*/ 	.byte	0x00, 0xf5, 0x21, 0x00


	//----- nvinfo : EIATTR_KPARAM_INFO
	.align		4
.L_416:
        /*0038*/ 	.byte	0x04, 0x17
        /*003a*/ 	.short	(.L_418 - .L_417)
.L_417:
        /*003c*/ 	.word	0x00000000
        /*0040*/ 	.short	0x0000
        /*0042*/ 	.short	0x0000
        /*0044*/ 	.byte	0x00, 0xf5, 0x21, 0x00


	//----- nvinfo : EIATTR_SPARSE_MMA_MASK
	.align		4
.L_418:
        /*0048*/ 	.byte	0x03, 0x50
        /*004a*/ 	.short	0x0000


	//----- nvinfo : EIATTR_MAXREG_COUNT
	.align		4
        /*004c*/ 	.byte	0x03, 0x1b
        /*004e*/ 	.short	0x00ff


	//----- nvinfo : EIATTR_MERCURY_ISA_VERSION
	.align		4
        /*0050*/ 	.byte	0x03, 0x5f
        /*0052*/ 	.short	0x0101


	//----- nvinfo : EIATTR_VRC_CTA_INIT_COUNT
	.align		4
        /*0054*/ 	.byte	0x02, 0x4a
	.zero		1
	.zero		1


	//----- nvinfo : EIATTR_EXIT_INSTR_OFFSETS
	.align		4
        /*0058*/ 	.byte	0x04, 0x1c
        /*005a*/ 	.short	(.L_420 - .L_419)


	//   ....[0]....
.L_419:
        /*005c*/ 	.word	0x00000040


	//   ....[1]....
        /*0060*/ 	.word	0x00000150


	//----- nvinfo : EIATTR_CBANK_PARAM_SIZE
	.align		4
.L_420:
        /*0064*/ 	.byte	0x03, 0x19
        /*0066*/ 	.short	0x001c


	//----- nvinfo : EIATTR_PARAM_CBANK
	.align		4
        /*0068*/ 	.byte	0x04, 0x0a
        /*006a*/ 	.short	(.L_422 - .L_421)
	.align		4
.L_421:
        /*006c*/ 	.word	index@(.nv.constant0._Z8check_RkPKiS0_S0_i)
        /*0070*/ 	.short	0x0380
        /*0072*/ 	.short	0x001c


	//----- nvinfo : EIATTR_SW_WAR
	.align		4
.L_422:
        /*0074*/ 	.byte	0x04, 0x36
        /*0076*/ 	.short	(.L_424 - .L_423)
.L_423:
        /*0078*/ 	.word	0x00000008
.L_424:


//--------------------- .nv.info._Z15reset_d_changedv --------------------------
	.section	.nv.info._Z15reset_d_changedv,"",@"SHT_CUDA_INFO"
	.sectionflags	@""
	.align	4


	//----- nvinfo : EIATTR_CUDA_API_VERSION
	.align		4
        /*0000*/ 	.byte	0x04, 0x37
        /*0002*/ 	.short	(.L_426 - .L_425)
.L_425:
        /*0004*/ 	.word	0x00000082


	//----- nvinfo : EIATTR_SPARSE_MMA_MASK
	.align		4
.L_426:
        /*0008*/ 	.byte	0x03, 0x50
        /*000a*/ 	.short	0x0000


	//----- nvinfo : EIATTR_MAXREG_COUNT
	.align		4
        /*000c*/ 	.byte	0x03, 0x1b
        /*000e*/ 	.short	0x00ff


	//----- nvinfo : EIATTR_MERCURY_ISA_VERSION
	.align		4
        /*0010*/ 	.byte	0x03, 0x5f
        /*0012*/ 	.short	0x0101


	//----- nvinfo : EIATTR_VRC_CTA_INIT_COUNT
	.align		4
        /*0014*/ 	.byte	0x02, 0x4a
	.zero		1
	.zero		1


	//----- nvinfo : EIATTR_EXIT_INSTR_OFFSETS
	.align		4
        /*0018*/ 	.byte	0x04, 0x1c
        /*001a*/ 	.short	(.L_428 - .L_427)


	//   ....[0]....
.L_427:
        /*001c*/ 	.word	0x00000040


	//----- nvinfo : EIATTR_SW_WAR
	.align		4
.L_428:
        /*0020*/ 	.byte	0x04, 0x36
        /*0022*/ 	.short	(.L_430 - .L_429)
.L_429:
        /*0024*/ 	.word	0x00000008
.L_430:


//--------------------- .nv.info._Z9update_RQPiS_PKiS1_S_ --------------------------
	.section	.nv.info._Z9update_RQPiS_PKiS1_S_,"",@"SHT_CUDA_INFO"
	.sectionflags	@""
	.align	4


	//----- nvinfo : EIATTR_CUDA_API_VERSION
	.align		4
        /*0000*/ 	.byte	0x04, 0x37
        /*0002*/ 	.short	(.L_432 - .L_431)
.L_431:
        /*0004*/ 	.word	0x00000082


	//----- nvinfo : EIATTR_KPARAM_INFO
	.align		4
.L_432:
        /*0008*/ 	.byte	0x04, 0x17
        /*000a*/ 	.short	(.L_434 - .L_433)
.L_433:
        /*000c*/ 	.word	0x00000000
        /*0010*/ 	.short	0x0004
        /*0012*/ 	.short	0x0020
        /*0014*/ 	.byte	0x00, 0xf5, 0x21, 0x00


	//----- nvinfo : EIATTR_KPARAM_INFO
	.align		4
.L_434:
        /*0018*/ 	.byte	0x04, 0x17
        /*001a*/ 	.short	(.L_436 - .L_435)
.L_435:
        /*001c*/ 	.word	0x00000000
        /*0020*/ 	.short	0x0003
        /*0022*/ 	.short	0x0018
        /*0024*/ 	.byte	0x00, 0xf5, 0x21, 0x00


	//----- nvinfo : EIATTR_KPARAM_INFO
	.align		4
.L_436:
        /*0028*/ 	.byte	0x04, 0x17
        /*002a*/ 	.short	(.L_438 - .L_437)
.L_437:
        /*002c*/ 	.word	0x00000000
        /*0030*/ 	.short	0x0002
        /*0032*/ 	.short	0x0010
        /*0034*/ 	.byte	0x00, 0xf5, 0x21, 0x00


	//----- nvinfo : EIATTR_KPARAM_INFO
	.align		4
.L_438:
        /*0038*/ 	.byte	0x04, 0x17
        /*003a*/ 	.short	(.L_440 - .L_439)
.L_439:
        /*003c*/ 	.word	0x00000000
        /*0040*/ 	.short	0x0001
        /*0042*/ 	.short	0x0008
        /*0044*/ 	.byte	0x00, 0xf5, 0x21, 0x00


	//----- nvinfo : EIATTR_KPARAM_INFO
	.align		4
.L_440:
        /*0048*/ 	.byte	0x04, 0x17
        /*004a*/ 	.short	(.L_442 - .L_441)
.L_441:
        /*004c*/ 	.word	0x00000000
        /*0050*/ 	.short	0x0000
        /*0052*/ 	.short	0x0000
        /*0054*/ 	.byte	0x00, 0xf5, 0x21, 0x00


	//----- nvinfo : EIATTR_SPARSE_MMA_MASK
	.align		4
.L_442:
        /*0058*/ 	.byte	0x03, 0x50
        /*005a*/ 	.short	0x0000


	//----- nvinfo : EIATTR_MAXREG_COUNT
	.align		4
        /*005c*/ 	.byte	0x03, 0x1b
        /*005e*/ 	.short	0x00ff


	//----- nvinfo : EIATTR_MERCURY_ISA_VERSION
	.align		4
        /*0060*/ 	.byte	0x03, 0x5f
        /*0062*/ 	.short	0x0101


	//----- nvinfo : EIATTR_VRC_CTA_INIT_COUNT
	.align		4
        /*0064*/ 	.byte	0x02, 0x4a
	.zero		1
	.zero		1


	//----- nvinfo : EIATTR_EXIT_INSTR_OFFSETS
	.align		4
        /*0068*/ 	.byte	0x04, 0x1c
        /*006a*/ 	.short	(.L_444 - .L_443)


	//   ....[0]....
.L_443:
        /*006c*/ 	.word	0x00000100


	//----- nvinfo : EIATTR_CBANK_PARAM_SIZE
	.align		4
.L_444:
        /*0070*/ 	.byte	0x03, 0x19
        /*0072*/ 	.short	0x0028


	//----- nvinfo : EIATTR_PARAM_CBANK
	.align		4
        /*0074*/ 	.byte	0x04, 0x0a
        /*0076*/ 	.short	(.L_446 - .L_445)
	.align		4
.L_445:
        /*0078*/ 	.word	index@(.nv.constant0._Z9update_RQPiS_PKiS1_S_)
        /*007c*/ 	.short	0x0380
        /*007e*/ 	.short	0x0028


	//----- nvinfo : EIATTR_SW_WAR
	.align		4
.L_446:
        /*0080*/ 	.byte	0x04, 0x36
        /*0082*/ 	.short	(.L_448 - .L_447)
.L_447:
        /*0084*/ 	.word	0x00000008
.L_448:


//--------------------- .nv.info._Z8update_QPiPKiS1_ --------------------------
	.section	.nv.info._Z8update_QPiPKiS1_,"",@"SHT_CUDA_INFO"
	.sectionflags	@""
	.align	4


	//----- nvinfo : EIATTR_CUDA_API_VERSION
	.align		4
        /*0000*/ 	.byte	0x04, 0x37
        /*0002*/ 	.short	(.L_450 - .L_449)
.L_449:
        /*0004*/ 	.word	0x00000082


	//----- nvinfo : EIATTR_KPARAM_INFO
	.align		4
.L_450:
        /*0008*/ 	.byte	0x04, 0x17
        /*000a*/ 	.short	(.L_452 - .L_451)
.L_451:
        /*000c*/ 	.word	0x00000000
        /*0010*/ 	.short	0x0002
        /*0012*/ 	.short	0x0010
        /*0014*/ 	.byte	0x00, 0xf5, 0x21, 0x00


	//----- nvinfo : EIATTR_KPARAM_INFO
	.align		4
.L_452:
        /*0018*/ 	.byte	0x04, 0x17
        /*001a*/ 	.short	(.L_454 - .L_453)
.L_453:
        /*001c*/ 	.word	0x00000000
        /*0020*/ 	.short	0x0001
        /*0022*/ 	.short	0x0008
        /*0024*/ 	.byte	0x00, 0xf5, 0x21, 0x00


	//----- nvinfo : EIATTR_KPARAM_INFO
	.align		4
.L_454:
        /*0028*/ 	.byte	0x04, 0x17
        /*002a*/ 	.short	(.L_456 - .L_455)
.L_455:
        /*002c*/ 	.word	0x00000000
        /*0030*/ 	.short	0x0000
        /*0032*/ 	.short	0x0000
        /*0034*/ 	.byte	0x00, 0xf5, 0x21, 0x00


	//----- nvinfo : EIATTR_SPARSE_MMA_MASK
	.align		4
.L_456:
        /*0038*/ 	.byte	0x03, 0x50
        /*003a*/ 	.short	0x0000


	//----- nvinfo : EIATTR_MAXREG_COUNT
	.align		4
        /*003c*/ 	.byte	0x03, 0x1b
        /*003e*/ 	.short	0x00ff


	//----- nvinfo : EIATTR_MERCURY_ISA_VERSION
	.align		4
        /*0040*/ 	.byte	0x03, 0x5f
        /*0042*/ 	.short	0x0101


	//----- nvinfo : EIATTR_VRC_CTA_INIT_COUNT
	.align		4
        /*0044*/ 	.byte	0x02, 0x4a
	.zero		1
	.zero		1


	//----- nvinfo : EIATTR_EXIT_INSTR_OFFSETS
	.align		4
        /*0048*/ 	.byte	0x04, 0x1c
        /*004a*/ 	.short	(.L_458 - .L_457)


	//   ....[0]....
.L_457:
        /*004c*/ 	.word	0x00000090


	//----- nvinfo : EIATTR_CBANK_PARAM_SIZE
	.align		4
.L_458:
        /*0050*/ 	.byte	0x03, 0x19
        /*0052*/ 	.short	0x0018


	//----- nvinfo : EIATTR_PARAM_CBANK
	.align		4
        /*0054*/ 	.byte	0x04, 0x0a
        /*0056*/ 	.short	(.L_460 - .L_459)
	.align		4
.L_459:
        /*0058*/ 	.word	index@(.nv.constant0._Z8update_QPiPKiS1_)
        /*005c*/ 	.short	0x0380
        /*005e*/ 	.short	0x0018


	//----- nvinfo : EIATTR_SW_WAR
	.align		4
.L_460:
        /*0060*/ 	.byte	0x04, 0x36
        /*0062*/ 	.short	(.L_462 - .L_461)
.L_461:
        /*0064*/ 	.word	0x00000008
.L_462:


//--------------------- .nv.info._Z16finalize_epsilonPKfiPiS1_ --------------------------
	.section	.nv.info._Z16finalize_epsilonPKfiPiS1_,"",@"SHT_CUDA_INFO"
	.sectionflags	@""
	.align	4


	//----- nvinfo : EIATTR_CUDA_API_VERSION
	.align		4
        /*0000*/ 	.byte	0x04, 0x37
        /*0002*/ 	.short	(.L_464 - .L_463)
.L_463:
        /*0004*/ 	.word	0x00000082


	//----- nvinfo : EIATTR_KPARAM_INFO
	.align		4
.L_464:
        /*0008*/ 	.byte	0x04, 0x17
        /*000a*/ 	.short	(.L_466 - .L_465)
.L_465:
        /*000c*/ 	.word	0x00000000
        /*0010*/ 	.short	0x0003
        /*0012*/ 	.short	0x0018
        /*0014*/ 	.byte	0x00, 0xf5, 0x21, 0x00


	//----- nvinfo : EIATTR_KPARAM_INFO
	.align		4
.L_466:
        /*0018*/ 	.byte	0x04, 0x17
        /*001a*/ 	.short	(.L_468 - .L_467)
.L_467:
        /*001c*/ 	.word	0x00000000
        /*0020*/ 	.short	0x0002
        /*0022*/ 	.short	0x0010
        /*0024*/ 	.byte	0x00, 0xf5, 0x21, 0x00


	//----- nvinfo : EIATTR_KPARAM_INFO
	.align		4
.L_468:
        /*0028*/ 	.byte	0x04, 0x17
        /*002a*/ 	.short	(.L_470 - .L_469)
.L_469:
        /*002c*/ 	.word	0x00000000
        /*0030*/ 	.short	0x0001
        /*0032*/ 	.short	0x0008
        /*0034*/ 	.byte	0x00, 0xf0, 0x11, 0x00


	//----- nvinfo : EIATTR_KPARAM_INFO
	.align		4
.L_470:
        /*0038*/ 	.byte	0x04, 0x17
        /*003a*/ 	.short	(.L_472 - .L_471)
.L_471:
        /*003c*/ 	.word	0x00000000
        /*0040*/ 	.short	0x0000
        /*0042*/ 	.short	0x0000
        /*0044*/ 	.byte	0x00, 0xf5, 0x21, 0x00


	//----- nvinfo : EIATTR_SPARSE_MMA_MASK
	.align		4
.L_472:
        /*0048*/ 	.byte	0x03, 0x50
        /*004a*/ 	.short	0x0000


	//----- nvinfo : EIATTR_MAXREG_COUNT
	.align		4
        /*004c*/ 	.byte	0x03, 0x1b
        /*004e*/ 	.short	0x00ff


	//----- nvinfo : EIATTR_MERCURY_ISA_VERSION
	.align		4
        /*0050*/ 	.byte	0x03, 0x5f
        /*0052*/ 	.short	0x0101


	//----- nvinfo : EIATTR_VRC_CTA_INIT_COUNT
	.align		4
        /*0054*/ 	.byte	0x02, 0x4a
	.zero		1
	.zero		1


	//----- nvinfo : EIATTR_EXIT_INSTR_OFFSETS
	.align		4
        /*0058*/ 	.byte	0x04, 0x1c
        /*005a*/ 	.short	(.L_474 - .L_473)


	//   ....[0]....
.L_473:
        /*005c*/ 	.word	0x00000120


	//----- nvinfo : EIATTR_CBANK_PARAM_SIZE
	.align		4
.L_474:
        /*0060*/ 	.byte	0x03, 0x19
        /*0062*/ 	.short	0x0020


	//----- nvinfo : EIATTR_PARAM_CBANK
	.align		4
        /*0064*/ 	.byte	0x04, 0x0a
        /*0066*/ 	.short	(.L_476 - .L_475)
	.align		4
.L_475:
        /*0068*/ 	.word	index@(.nv.constant0._Z16finalize_epsilonPKfiPiS1_)
        /*006c*/ 	.short	0x0380
        /*006e*/ 	.short	0x0020


	//----- nvinfo : EIATTR_SW_WAR
	.align		4
.L_476:
        /*0070*/ 	.byte	0x04, 0x36
        /*0072*/ 	.short	(.L_478 - .L_477)
.L_477:
        /*0074*/ 	.word	0x00000008
.L_478:


//--------------------- .nv.info._Z13process_cyclePfS_PiPKiS2_iS0_S0_ --------------------------
	.section	.nv.info._Z13process_cyclePfS_PiPKiS2_iS0_S0_,"",@"SHT_CUDA_INFO"
	.sectionflags	@""
	.align	4


	//----- nvinfo : EIATTR_CUDA_API_VERSION
	.align		4
        /*0000*/ 	.byte	0x04, 0x37
        /*0002*/ 	.short	(.L_480 - .L_479)
.L_479:
        /*0004*/ 	.word	0x00000082


	//----- nvinfo : EIATTR_KPARAM_INFO
	.align		4
.L_480:
        /*0008*/ 	.byte	0x04, 0x17
        /*000a*/ 	.short	(.L_482 - .L_481)
.L_481:
        /*000c*/ 	.word	0x00000000
        /*0010*/ 	.short	0x0007
        /*0012*/ 	.short	0x0038
        /*0014*/ 	.byte	0x00, 0xf5, 0x21, 0x00


	//----- nvinfo : EIATTR_KPARAM_INFO
	.align		4
.L_482:
        /*0018*/ 	.byte	0x04, 0x17
        /*001a*/ 	.short	(.L_484 - .L_483)
.L_483:
        /*001c*/ 	.word	0x00000000
        /*0020*/ 	.short	0x0006
        /*0022*/ 	.short	0x0030
        /*0024*/ 	.byte	0x00, 0xf5, 0x21, 0x00


	//----- nvinfo : EIATTR_KPARAM_INFO
	.align		4
.L_484:
        /*0028*/ 	.byte	0x04, 0x17
        /*002a*/ 	.short	(.L_486 - .L_485)
.L_485:
        /*002c*/ 	.word	0x00000000
        /*0030*/ 	.short	0x0005
        /*0032*/ 	.short	0x0028
        /*0034*/ 	.byte	0x00, 0xf0, 0x11, 0x00


	//----- nvinfo : EIATTR_KPARAM_INFO
	.align		4
.L_486:
        /*0038*/ 	.byte	0x04, 0x17
        /*003a*/ 	.short	(.L_488 - .L_487)
.L_487:
        /*003c*/ 	.word	0x00000000
        /*0040*/ 	.short	0x0004
        /*0042*/ 	.short	0x0020
        /*0044*/ 	.byte	0x00, 0xf5, 0x21, 0x00


	//----- nvinfo : EIATTR_KPARAM_INFO
	.align		4
.L_488:
        /*0048*/ 	.byte	0x04, 0x17
        /*004a*/ 	.short	(.L_490 - .L_489)
.L_489:
        /*004c*/ 	.word	0x00000000
        /*0050*/ 	.short	0x0003
        /*0052*/ 	.short	0x0018
        /*0054*/ 	.byte	0x00, 0xf5, 0x21, 0x00


	//----- nvinfo : EIATTR_KPARAM_INFO
	.align		4
.L_490:
        /*0058*/ 	.byte	0x04, 0x17
        /*005a*/ 	.short	(.L_492 - .L_491)
.L_491:
        /*005c*/ 	.word	0x00000000
        /*0060*/ 	.short	0x0002
        /*0062*/ 	.short	0x0010
        /*0064*/ 	.byte	0x00, 0xf5, 0x21, 0x00


	//----- nvinfo : EIATTR_KPARAM_INFO
	.align		4
.L_492:
        /*0068*/ 	.byte	0x04, 0x17
        /*006a*/ 	.short	(.L_494 - .L_493)
.L_493:
        /*006c*/ 	.word	0x00000000
        /*0070*/ 	.short	0x0001
        /*0072*/ 	.short	0x0008
        /*0074*/ 	.byte	0x00, 0xf5, 0x21, 0x00


	//----- nvinfo : EIATTR_KPARAM_INFO
	.align		4
.L_494:
        /*0078*/ 	.byte	0x04, 0x17
        /*007a*/ 	.short	(.L_496 - .L_495)
.L_495:
        /*007c*/ 	.word	0x00000000
        /*0080*/ 	.short	0x0000
        /*0082*/ 	.short	0x0000
        /*0084*/ 	.byte	0x00, 0xf5, 0x21, 0x00


	//----- nvinfo : EIATTR_SPARSE_MMA_MASK
	.align		4
.L_496:
        /*0088*/ 	.byte	0x03, 0x50
        /*008a*/ 	.short	0x0000


	//----- nvinfo : EIATTR_MAXREG_COUNT
	.align		4
        /*008c*/ 	.byte	0x03, 0x1b
        /*008e*/ 	.short	0x00ff


	//----- nvinfo : EIATTR_MERCURY_ISA_VERSION
	.align		4
        /*0090*/ 	.byte	0x03, 0x5f
        /*0092*/ 	.short	0x0101


	//----- nvinfo : EIATTR_VRC_CTA_INIT_COUNT
	.align		4
        /*0094*/ 	.byte	0x02, 0x4a
	.zero		1
	.zero		1


	//----- nvinfo : EIATTR_EXIT_INSTR_OFFSETS
	.align		4
        /*0098*/ 	.byte	0x04, 0x1c
        /*009a*/ 	.short	(.L_498 - .L_497)


	//   ....[0]....
.L_497:
        /*009c*/ 	.word	0x00000250


	//----- nvinfo : EIATTR_CBANK_PARAM_SIZE
	.align		4
.L_498:
        /*00a0*/ 	.byte	0x03, 0x19
        /*00a2*/ 	.short	0x0040


	//----- nvinfo : EIATTR_PARAM_CBANK
	.align		4
        /*00a4*/ 	.byte	0x04, 0x0a
        /*00a6*/ 	.short	(.L_500 - .L_499)
	.align		4
.L_499:
        /*00a8*/ 	.word	index@(.nv.constant0._Z13process_cyclePfS_PiPKiS2_iS0_S0_)
        /*00ac*/ 	.short	0x0380
        /*00ae*/ 	.short	0x0040


	//----- nvinfo : EIATTR_SW_WAR
	.align		4
.L_500:
        /*00b0*/ 	.byte	0x04, 0x36
        /*00b2*/ 	.short	(.L_502 - .L_501)
.L_501:
        /*00b4*/ 	.word	0x00000008
.L_502:


//--------------------- .nv.info._Z23find_min_valid_atomic2dPKfPKiS2_i --------------------------
	.section	.nv.info._Z23find_min_valid_atomic2dPKfPKiS2_i,"",@"SHT_CUDA_INFO"
	.sectionflags	@""
	.align	4


	//----- nvinfo : EIATTR_CUDA_API_VERSION
	.align		4
        /*0000*/ 	.byte	0x04, 0x37
        /*0002*/ 	.short	(.L_504 - .L_503)
.L_503:
        /*0004*/ 	.word	0x00000082


	//----- nvinfo : EIATTR_KPARAM_INFO
	.align		4
.L_504:
        /*0008*/ 	.byte	0x04, 0x17
        /*000a*/ 	.short	(.L_506 - .L_505)
.L_505:
        /*000c*/ 	.word	0x00000000
        /*0010*/ 	.short	0x0003
        /*0012*/ 	.short	0x0018
        /*0014*/ 	.byte	0x00, 0xf0, 0x11, 0x00


	//----- nvinfo : EIATTR_KPARAM_INFO
	.align		4
.L_506:
        /*0018*/ 	.byte	0x04, 0x17
        /*001a*/ 	.short	(.L_508 - .L_507)
.L_507:
        /*001c*/ 	.word	0x00000000
        /*0020*/ 	.short	0x0002
        /*0022*/ 	.short	0x0010
        /*0024*/ 	.byte	0x00, 0xf5, 0x21, 0x00


	//----- nvinfo : EIATTR_KPARAM_INFO
	.align		4
.L_508:
        /*0028*/ 	.byte	0x04, 0x17
        /*002a*/ 	.short	(.L_510 - .L_509)
.L_509:
        /*002c*/ 	.word	0x00000000
        /*0030*/ 	.short	0x0001
        /*0032*/ 	.short	0x0008
        /*0034*/ 	.byte	0x00, 0xf5, 0x21, 0x00


	//----- nvinfo : EIATTR_KPARAM_INFO
	.align		4
.L_510:
        /*0038*/ 	.byte	0x04, 0x17
        /*003a*/ 	.short	(.L_512 - .L_511)
.L_511:
        /*003c*/ 	.word	0x00000000
        /*0040*/ 	.short	0x0000
        /*0042*/ 	.short	0x0000
        /*0044*/ 	.byte	0x00, 0xf5, 0x21, 0x00


	//----- nvinfo : EIATTR_SPARSE_MMA_MASK
	.align		4
.L_512:
        /*0048*/ 	.byte	0x03, 0x50
        /*004a*/ 	.short	0x0000


	//----- nvinfo : EIATTR_MAXREG_COUNT
	.align		4
        /*004c*/ 	.byte	0x03, 0x1b
        /*004e*/ 	.short	0x00ff


	//----- nvinfo : EIATTR_NUM_BARRIERS
	.align		4
        /*0050*/ 	.byte	0x02, 0x4c
        /*0052*/ 	.byte	0x01
	.zero		1


	//----- nvinfo : EIATTR_MERCURY_ISA_VERSION
	.align		4
        /*0054*/ 	.byte	0x03, 0x5f
        /*0056*/ 	.short	0x0101


	//----- nvinfo : EIATTR_VRC_CTA_INIT_COUNT
	.align		4
        /*0058*/ 	.byte	0x02, 0x4a
	.zero		1
	.zero		1


	//----- nvinfo : EIATTR_EXIT_INSTR_OFFSETS
	.align		4
        /*005c*/ 	.byte	0x04, 0x1c
        /*005e*/ 	.short	(.L_514 - .L_513)


	//   ....[0]....
.L_513:
        /*0060*/ 	.word	0x00000370


	//   ....[1]....
        /*0064*/ 	.word	0x000003d0


	//   ....[2]....
        /*0068*/ 	.word	0x00000400


	//----- nvinfo : EIATTR_CRS_STACK_SIZE
	.align		4
.L_514:
        /*006c*/ 	.byte	0x04, 0x1e
        /*006e*/ 	.short	(.L_516 - .L_515)
.L_515:
        /*0070*/ 	.word	0x00000000


	//----- nvinfo : EIATTR_CBANK_PARAM_SIZE
	.align		4
.L_516:
        /*0074*/ 	.byte	0x03, 0x19
        /*0076*/ 	.short	0x001c


	//----- nvinfo : EIATTR_PARAM_CBANK
	.align		4
        /*0078*/ 	.byte	0x04, 0x0a
        /*007a*/ 	.short	(.L_518 - .L_517)
	.align		4
.L_517:
        /*007c*/ 	.word	index@(.nv.constant0._Z23find_min_valid_atomic2dPKfPKiS2_i)
        /*0080*/ 	.short	0x0380
        /*0082*/ 	.short	0x001c


	//----- nvinfo : EIATTR_SW_WAR
	.align		4
.L_518:
        /*0084*/ 	.byte	0x04, 0x36
        /*0086*/ 	.short	(.L_520 - .L_519)
.L_519:
        /*0088*/ 	.word	0x00000008
.L_520:


//--------------------- .nv.info._Z18find_most_negativePKfiPiS1_ --------------------------
	.section	.nv.info._Z18find_most_negativePKfiPiS1_,"",@"SHT_CUDA_INFO"
	.sectionflags	@""
	.align	4


	//----- nvinfo : EIATTR_CUDA_API_VERSION
	.align		4
        /*0000*/ 	.byte	0x04, 0x37
        /*0002*/ 	.short	(.L_522 - .L_521)
.L_521:
        /*0004*/ 	.word	0x00000082


	//----- nvinfo : EIATTR_KPARAM_INFO
	.align		4
.L_522:
        /*0008*/ 	.byte	0x04, 0x17
        /*000a*/ 	.short	(.L_524 - .L_523)
.L_523:
        /*000c*/ 	.word	0x00000000
        /*0010*/ 	.short	0x0003
        /*0012*/ 	.short	0x0018
        /*0014*/ 	.byte	0x00, 0xf5, 0x21, 0x00


	//----- nvinfo : EIATTR_KPARAM_INFO
	.align		4
.L_524:
        /*0018*/ 	.byte	0x04, 0x17
        /*001a*/ 	.short	(.L_526 - .L_525)
.L_525:
        /*001c*/ 	.word	0x00000000
        /*0020*/ 	.short	0x0002
        /*0022*/ 	.short	0x0010
        /*0024*/ 	.byte	0x00, 0xf5, 0x21, 0x00


	//----- nvinfo : EIATTR_KPARAM_INFO
	.align		4
.L_526:
        /*0028*/ 	.byte	0x04, 0x17
        /*002a*/ 	.short	(.L_528 - .L_527)
.L_527:
        /*002c*/ 	.word	0x00000000
        /*0030*/ 	.short	0x0001
        /*0032*/ 	.short	0x0008
        /*0034*/ 	.byte	0x00, 0xf0, 0x11, 0x00


	//----- nvinfo : EIATTR_KPARAM_INFO
	.align		4
.L_528:
        /*0038*/ 	.byte	0x04, 0x17
        /*003a*/ 	.short	(.L_530 - .L_529)
.L_529:
        /*003c*/ 	.word	0x00000000
        /*0040*/ 	.short	0x0000
        /*0042*/ 	.short	0x0000
        /*0044*/ 	.byte	0x00, 0xf5, 0x21, 0x00


	//----- nvinfo : EIATTR_SPARSE_MMA_MASK
	.align		4
.L_530:
        /*0048*/ 	.byte	0x03, 0x50
        /*004a*/ 	.short	0x0000


	//----- nvinfo : EIATTR_MAXREG_COUNT
	.align		4
        /*004c*/ 	.byte	0x03, 0x1b
        /*004e*/ 	.short	0x00ff


	//----- nvinfo : EIATTR_NUM_BARRIERS
	.align		4
        /*0050*/ 	.byte	0x02, 0x4c
        /*0052*/ 	.byte	0x01
	.zero		1


	//----- nvinfo : EIATTR_MERCURY_ISA_VERSION
	.align		4
        /*0054*/ 	.byte	0x03, 0x5f
        /*0056*/ 	.short	0x0101


	//----- nvinfo : EIATTR_VRC_CTA_INIT_COUNT
	.align		4
        /*0058*/ 	.byte	0x02, 0x4a
	.zero		1
	.zero		1


	//----- nvinfo : EIATTR_EXIT_INSTR_OFFSETS
	.align		4
        /*005c*/ 	.byte	0x04, 0x1c
        /*005e*/ 	.short	(.L_532 - .L_531)


	//   ....[0]....
.L_531:
        /*0060*/ 	.word	0x000003f0


	//   ....[1]....
        /*0064*/ 	.word	0x00000450


	//   ....[2]....
        /*0068*/ 	.word	0x00000560


	//   ....[3]....
        /*006c*/ 	.word	0x00000600


	//----- nvinfo : EIATTR_CRS_STACK_SIZE
	.align		4
.L_532:
        /*0070*/ 	.byte	0x04, 0x1e
        /*0072*/ 	.short	(.L_534 - .L_533)
.L_533:
        /*0074*/ 	.word	0x00000000


	//----- nvinfo : EIATTR_CBANK_PARAM_SIZE
	.align		4
.L_534:
        /*0078*/ 	.byte	0x03, 0x19
        /*007a*/ 	.short	0x0020


	//----- nvinfo : EIATTR_PARAM_CBANK
	.align		4
        /*007c*/ 	.byte	0x04, 0x0a
        /*007e*/ 	.short	(.L_536 - .L_535)
	.align		4
.L_535:
        /*0080*/ 	.word	index@(.nv.constant0._Z18find_most_negativePKfiPiS1_)
        /*0084*/ 	.short	0x0380
        /*0086*/ 	.short	0x0020


	//----- nvinfo : EIATTR_SW_WAR
	.align		4
.L_536:
        /*0088*/ 	.byte	0x04, 0x36
        /*008a*/ 	.short	(.L_538 - .L_537)
.L_537:
        /*008c*/ 	.word	0x00000008
.L_538:


//--------------------- .nv.info._Z11init_minvalv --------------------------
	.section	.nv.info._Z11init_minvalv,"",@"SHT_CUDA_INFO"
	.sectionflags	@""
	.align	4


	//----- nvinfo : EIATTR_CUDA_API_VERSION
	.align		4
        /*0000*/ 	.byte	0x04, 0x37
        /*0002*/ 	.short	(.L_540 - .L_539)
.L_539:
        /*0004*/ 	.word	0x00000082


	//----- nvinfo : EIATTR_SPARSE_MMA_MASK
	.align		4
.L_540:
        /*0008*/ 	.byte	0x03, 0x50
        /*000a*/ 	.short	0x0000


	//----- nvinfo : EIATTR_MAXREG_COUNT
	.align		4
        /*000c*/ 	.byte	0x03, 0x1b
        /*000e*/ 	.short	0x00ff


	//----- nvinfo : EIATTR_MERCURY_ISA_VERSION
	.align		4
        /*0010*/ 	.byte	0x03, 0x5f
        /*0012*/ 	.short	0x0101


	//----- nvinfo : EIATTR_VRC_CTA_INIT_COUNT
	.align		4
        /*0014*/ 	.byte	0x02, 0x4a
	.zero		1
	.zero		1


	//----- nvinfo : EIATTR_EXIT_INSTR_OFFSETS
	.align		4
        /*0018*/ 	.byte	0x04, 0x1c
        /*001a*/ 	.short	(.L_542 - .L_541)


	//   ....[0]....
.L_541:
        /*001c*/ 	.word	0x00000050


	//----- nvinfo : EIATTR_SW_WAR
	.align		4
.L_542:
        /*0020*/ 	.byte	0x04, 0x36
        /*0022*/ 	.short	(.L_544 - .L_543)
.L_543:
        /*0024*/ 	.word	0x00000008
.L_544:


//--------------------- .nv.info._Z12update_dualsPiS_PfS0_i --------------------------
	.section	.nv.info._Z12update_dualsPiS_PfS0_i,"",@"SHT_CUDA_INFO"
	.sectionflags	@""
	.align	4


	//----- nvinfo : EIATTR_CUDA_API_VERSION
	.align		4
        /*0000*/ 	.byte	0x04, 0x37
        /*0002*/ 	.short	(.L_546 - .L_545)
.L_545:
        /*0004*/ 	.word	0x00000082


	//----- nvinfo : EIATTR_KPARAM_INFO
	.align		4
.L_546:
        /*0008*/ 	.byte	0x04, 0x17
        /*000a*/ 	.short	(.L_548 - .L_547)
.L_547:
        /*000c*/ 	.word	0x00000000
        /*0010*/ 	.short	0x0004
        /*0012*/ 	.short	0x0020
        /*0014*/ 	.byte	0x00, 0xf0, 0x11, 0x00


	//----- nvinfo : EIATTR_KPARAM_INFO
	.align		4
.L_548:
        /*0018*/ 	.byte	0x04, 0x17
        /*001a*/ 	.short	(.L_550 - .L_549)
.L_549:
        /*001c*/ 	.word	0x00000000
        /*0020*/ 	.short	0x0003
        /*0022*/ 	.short	0x0018
        /*0024*/ 	.byte	0x00, 0xf5, 0x21, 0x00


	//----- nvinfo : EIATTR_KPARAM_INFO
	.align		4
.L_550:
        /*0028*/ 	.byte	0x04, 0x17
        /*002a*/ 	.short	(.L_552 - .L_551)
.L_551:
        /*002c*/ 	.word	0x00000000
        /*0030*/ 	.short	0x0002
        /*0032*/ 	.short	0x0010
        /*0034*/ 	.byte	0x00, 0xf5, 0x21, 0x00


	//----- nvinfo : EIATTR_KPARAM_INFO
	.align		4
.L_552:
        /*0038*/ 	.byte	0x04, 0x17
        /*003a*/ 	.short	(.L_554 - .L_553)
.L_553:
        /*003c*/ 	.word	0x00000000
        /*0040*/ 	.short	0x0001
        /*0042*/ 	.short	0x0008
        /*0044*/ 	.byte	0x00, 0xf5, 0x21, 0x00


	//----- nvinfo : EIATTR_KPARAM_INFO
	.align		4
.L_554:
        /*0048*/ 	.byte	0x04, 0x17
        /*004a*/ 	.short	(.L_556 - .L_555)
.L_555:
        /*004c*/ 	.word	0x00000000
        /*0050*/ 	.short	0x0000
        /*0052*/ 	.short	0x0000
        /*0054*/ 	.byte	0x00, 0xf5, 0x21, 0x00


	//----- nvinfo : EIATTR_SPARSE_MMA_MASK
	.align		4
.L_556:
        /*0058*/ 	.byte	0x03, 0x50
        /*005a*/ 	.short	0x0000


	//----- nvinfo : EIATTR_MAXREG_COUNT
	.align		4
        /*005c*/ 	.byte	0x03, 0x1b
        /*005e*/ 	.short	0x00ff


	//----- nvinfo : EIATTR_MERCURY_ISA_VERSION
	.align		4
        /*0060*/ 	.byte	0x03, 0x5f
        /*0062*/ 	.short	0x0101


	//----- nvinfo : EIATTR_VRC_CTA_INIT_COUNT
	.align		4
        /*0064*/ 	.byte	0x02, 0x4a
	.zero		1
	.zero		1


	//----- nvinfo : EIATTR_EXIT_INSTR_OFFSETS
	.align		4
        /*0068*/ 	.byte	0x04, 0x1c
        /*006a*/ 	.short	(.L_558 - .L_557)


	//   ....[0]....
.L_557:
        /*006c*/ 	.word	0x00000070


	//   ....[1]....
        /*0070*/ 	.word	0x00000180


	//   ....[2]....
        /*0074*/ 	.word	0x00000200


	//----- nvinfo : EIATTR_CBANK_PARAM_SIZE
	.align		4
.L_558:
        /*0078*/ 	.byte	0x03, 0x19
        /*007a*/ 	.short	0x0024


	//----- nvinfo : EIATTR_PARAM_CBANK
	.align		4
        /*007c*/ 	.byte	0x04, 0x0a
        /*007e*/ 	.short	(.L_560 - .L_559)
	.align		4
.L_559:
        /*0080*/ 	.word	index@(.nv.constant0._Z12update_dualsPiS_PfS0_i)
        /*0084*/ 	.short	0x0380
        /*0086*/ 	.short	0x0024


	//----- nvinfo : EIATTR_SW_WAR
	.align		4
.L_560:
        /*0088*/ 	.byte	0x04, 0x36
        /*008a*/ 	.short	(.L_562 - .L_561)
.L_561:
        /*008c*/ 	.word	0x00000008
.L_562:


//--------------------- .nv.info._Z15set_array_valuePiii --------------------------
	.section	.nv.info._Z15set_array_valuePiii,"",@"SHT_CUDA_INFO"
	.sectionflags	@""
	.align	4


	//----- nvinfo : EIATTR_CUDA_API_VERSION
	.align		4
        /*0000*/ 	.byte	0x04, 0x37
        /*0002*/ 	.short	(.L_564 - .L_563)
.L_563:
        /*0004*/ 	.word	0x00000082


	//----- nvinfo : EIATTR_KPARAM_INFO
	.align		4
.L_564:
        /*0008*/ 	.byte	0x04, 0x17
        /*000a*/ 	.short	(.L_566 - .L_565)
.L_565:
        /*000c*/ 	.word	0x00000000
        /*0010*/ 	.short	0x0002
        /*0012*/ 	.short	0x000c
        /*0014*/ 	.byte	0x00, 0xf0, 0x11, 0x00


	//----- nvinfo : EIATTR_KPARAM_INFO
	.align		4
.L_566:
        /*0018*/ 	.byte	0x04, 0x17
        /*001a*/ 	.short	(.L_568 - .L_567)
.L_567:
        /*001c*/ 	.word	0x00000000
        /*0020*/ 	.short	0x0001
        /*0022*/ 	.short	0x0008
        /*0024*/ 	.byte	0x00, 0xf0, 0x11, 0x00


	//----- nvinfo : EIATTR_KPARAM_INFO
	.align		4
.L_568:
        /*0028*/ 	.byte	0x04, 0x17
        /*002a*/ 	.short	(.L_570 - .L_569)
.L_569:
        /*002c*/ 	.word	0x00000000
        /*0030*/ 	.short	0x0000
        /*0032*/ 	.short	0x0000
        /*0034*/ 	.byte	0x00, 0xf5, 0x21, 0x00


	//----- nvinfo : EIATTR_SPARSE_MMA_MASK
	.align		4
.L_570:
        /*0038*/ 	.byte	0x03, 0x50
        /*003a*/ 	.short	0x0000


	//----- nvinfo : EIATTR_MAXREG_COUNT
	.align		4
        /*003c*/ 	.byte	0x03, 0x1b
        /*003e*/ 	.short	0x00ff


	//----- nvinfo : EIATTR_MERCURY_ISA_VERSION
	.align		4
        /*0040*/ 	.byte	0x03, 0x5f
        /*0042*/ 	.short	0x0101


	//----- nvinfo : EIATTR_VRC_CTA_INIT_COUNT
	.align		4
        /*0044*/ 	.byte	0x02, 0x4a
	.zero		1
	.zero		1


	//----- nvinfo : EIATTR_EXIT_INSTR_OFFSETS
	.align		4
        /*0048*/ 	.byte	0x04, 0x1c
        /*004a*/ 	.short	(.L_572 - .L_571)


	//   ....[0]....
.L_571:
        /*004c*/ 	.word	0x00000070


	//   ....[1]....
        /*0050*/ 	.word	0x000000d0


	//----- nvinfo : EIATTR_CBANK_PARAM_SIZE
	.align		4
.L_572:
        /*0054*/ 	.byte	0x03, 0x19
        /*0056*/ 	.short	0x0010


	//----- nvinfo : EIATTR_PARAM_CBANK
	.align		4
        /*0058*/ 	.byte	0x04, 0x0a
        /*005a*/ 	.short	(.L_574 - .L_573)
	.align		4
.L_573:
        /*005c*/ 	.word	index@(.nv.constant0._Z15set_array_valuePiii)
        /*0060*/ 	.short	0x0380
        /*0062*/ 	.short	0x0010


	//----- nvinfo : EIATTR_SW_WAR
	.align		4
.L_574:
        /*0064*/ 	.byte	0x04, 0x36
        /*0066*/ 	.short	(.L_576 - .L_575)
.L_575:
        /*0068*/ 	.word	0x00000008
.L_576:


//--------------------- .nv.info._Z16solve_1bc_kerneliPKiPiS1_PKfS1_S1_ --------------------------
	.section	.nv.info._Z16solve_1bc_kerneliPKiPiS1_PKfS1_S1_,"",@"SHT_CUDA_INFO"
	.sectionflags	@""
	.align	4


	//----- nvinfo : EIATTR_CUDA_API_VERSION
	.align		4
        /*0000*/ 	.byte	0x04, 0x37
        /*0002*/ 	.short	(.L_578 - .L_577)
.L_577:
        /*0004*/ 	.word	0x00000082


	//----- nvinfo : EIATTR_KPARAM_INFO
	.align		4
.L_578:
        /*0008*/ 	.byte	0x04, 0x17
        /*000a*/ 	.short	(.L_580 - .L_579)
.L_579:
        /*000c*/ 	.word	0x00000000
        /*0010*/ 	.short	0x0006
        /*0012*/ 	.short	0x0030
        /*0014*/ 	.byte	0x00, 0xf5, 0x21, 0x00


	//----- nvinfo : EIATTR_KPARAM_INFO
	.align		4
.L_580:
        /*0018*/ 	.byte	0x04, 0x17
        /*001a*/ 	.short	(.L_582 - .L_581)
.L_581:
        /*001c*/ 	.word	0x00000000
        /*0020*/ 	.short	0x0005
        /*0022*/ 	.short	0x0028
        /*0024*/ 	.byte	0x00, 0xf5, 0x21, 0x00


	//----- nvinfo : EIATTR_KPARAM_INFO
	.align		4
.L_582:
        /*0028*/ 	.byte	0x04, 0x17
        /*002a*/ 	.short	(.L_584 - .L_583)
.L_583:
        /*002c*/ 	.word	0x00000000
        /*0030*/ 	.short	0x0004
        /*0032*/ 	.short	0x0020
        /*0034*/ 	.byte	0x00, 0xf5, 0x21, 0x00


	//----- nvinfo : EIATTR_KPARAM_INFO
	.align		4
.L_584:
        /*0038*/ 	.byte	0x04, 0x17
        /*003a*/ 	.short	(.L_586 - .L_585)
.L_585:
        /*003c*/ 	.word	0x00000000
        /*0040*/ 	.short	0x0003
        /*0042*/ 	.short	0x0018
        /*0044*/ 	.byte	0x00, 0xf5, 0x21, 0x00


	//----- nvinfo : EIATTR_KPARAM_INFO
	.align		4
.L_586:
        /*0048*/ 	.byte	0x04, 0x17
        /*004a*/ 	.short	(.L_588 - .L_587)
.L_587:
        /*004c*/ 	.word	0x00000000
        /*0050*/ 	.short	0x0002
        /*0052*/ 	.short	0x0010
        /*0054*/ 	.byte	0x00, 0xf5, 0x21, 0x00


	//----- nvinfo : EIATTR_KPARAM_INFO
	.align		4
.L_588:
        /*0058*/ 	.byte	0x04, 0x17
        /*005a*/ 	.short	(.L_590 - .L_589)
.L_589:
        /*005c*/ 	.word	0x00000000
        /*0060*/ 	.short	0x0001
        /*0062*/ 	.short	0x0008
        /*0064*/ 	.byte	0x00, 0xf5, 0x21, 0x00


	//----- nvinfo : EIATTR_KPARAM_INFO
	.align		4
.L_590:
        /*0068*/ 	.byte	0x04, 0x17
        /*006a*/ 	.short	(.L_592 - .L_591)
.L_591:
        /*006c*/ 	.word	0x00000000
        /*0070*/ 	.short	0x0000
        /*0072*/ 	.short	0x0000
        /*0074*/ 	.byte	0x00, 0xf0, 0x11, 0x00


	//----- nvinfo : EIATTR_SPARSE_MMA_MASK
	.align		4
.L_592:
        /*0078*/ 	.byte	0x03, 0x50
        /*007a*/ 	.short	0x0000


	//----- nvinfo : EIATTR_MAXREG_COUNT
	.align		4
        /*007c*/ 	.byte	0x03, 0x1b
        /*007e*/ 	.short	0x00ff


	//----- nvinfo : EIATTR_MERCURY_ISA_VERSION
	.align		4
        /*0080*/ 	.byte	0x03, 0x5f
        /*0082*/ 	.short	0x0101


	//----- nvinfo : EIATTR_VRC_CTA_INIT_COUNT
	.align		4
        /*0084*/ 	.byte	0x02, 0x4a
	.zero		1
	.zero		1


	//----- nvinfo : EIATTR_EXIT_INSTR_OFFSETS
	.align		4
        /*0088*/ 	.byte	0x04, 0x1c
        /*008a*/ 	.short	(.L_594 - .L_593)


	//   ....[0]....
.L_593:
        /*008c*/ 	.word	0x000000c0


	//   ....[1]....
        /*0090*/ 	.word	0x00000260


	//   ....[2]....
        /*0094*/ 	.word	0x00000290


	//   ....[3]....
        /*0098*/ 	.word	0x000002c0


	//   ....[4]....
        /*009c*/ 	.word	0x00000320


	//   ....[5]....
        /*00a0*/ 	.word	0x00000350


	//   ....[6]....
        /*00a4*/ 	.word	0x00000390


	//----- nvinfo : EIATTR_CRS_STACK_SIZE
	.align		4
.L_594:
        /*00a8*/ 	.byte	0x04, 0x1e
        /*00aa*/ 	.short	(.L_596 - .L_595)
.L_595:
        /*00ac*/ 	.word	0x00000000


	//----- nvinfo : EIATTR_CBANK_PARAM_SIZE
	.align		4
.L_596:
        /*00b0*/ 	.byte	0x03, 0x19
        /*00b2*/ 	.short	0x0038


	//----- nvinfo : EIATTR_PARAM_CBANK
	.align		4
        /*00b4*/ 	.byte	0x04, 0x0a
        /*00b6*/ 	.short	(.L_598 - .L_597)
	.align		4
.L_597:
        /*00b8*/ 	.word	index@(.nv.constant0._Z16solve_1bc_kerneliPKiPiS1_PKfS1_S1_)
        /*00bc*/ 	.short	0x0380
        /*00be*/ 	.short	0x0038


	//----- nvinfo : EIATTR_SW_WAR
	.align		4
.L_598:
        /*00c0*/ 	.byte	0x04, 0x36
        /*00c2*/ 	.short	(.L_600 - .L_599)
.L_599:
        /*00c4*/ 	.word	0x00000008
.L_600:


//--------------------- .nv.info._Z11find_argminPKfPiPfi --------------------------
	.section	.nv.info._Z11find_argminPKfPiPfi,"",@"SHT_CUDA_INFO"
	.sectionflags	@""
	.align	4


	//----- nvinfo : EIATTR_CUDA_API_VERSION
	.align		4
        /*0000*/ 	.byte	0x04, 0x37
        /*0002*/ 	.short	(.L_602 - .L_601)
.L_601:
        /*0004*/ 	.word	0x00000082


	//----- nvinfo : EIATTR_KPARAM_INFO
	.align		4
.L_602:
        /*0008*/ 	.byte	0x04, 0x17
        /*000a*/ 	.short	(.L_604 - .L_603)
.L_603:
        /*000c*/ 	.word	0x00000000
        /*0010*/ 	.short	0x0003
        /*0012*/ 	.short	0x0018
        /*0014*/ 	.byte	0x00, 0xf0, 0x11, 0x00


	//----- nvinfo : EIATTR_KPARAM_INFO
	.align		4
.L_604:
        /*0018*/ 	.byte	0x04, 0x17
        /*001a*/ 	.short	(.L_606 - .L_605)
.L_605:
        /*001c*/ 	.word	0x00000000
        /*0020*/ 	.short	0x0002
        /*0022*/ 	.short	0x0010
        /*0024*/ 	.byte	0x00, 0xf5, 0x21, 0x00


	//----- nvinfo : EIATTR_KPARAM_INFO
	.align		4
.L_606:
        /*0028*/ 	.byte	0x04, 0x17
        /*002a*/ 	.short	(.L_608 - .L_607)
.L_607:
        /*002c*/ 	.word	0x00000000
        /*0030*/ 	.short	0x0001
        /*0032*/ 	.short	0x0008
        /*0034*/ 	.byte	0x00, 0xf5, 0x21, 0x00


	//----- nvinfo : EIATTR_KPARAM_INFO
	.align		4
.L_608:
        /*0038*/ 	.byte	0x04, 0x17
        /*003a*/ 	.short	(.L_610 - .L_609)
.L_609:
        /*003c*/ 	.word	0x00000000
        /*0040*/ 	.short	0x0000
        /*0042*/ 	.short	0x0000
        /*0044*/ 	.byte	0x00, 0xf5, 0x21, 0x00


	//----- nvinfo : EIATTR_SPARSE_MMA_MASK
	.align		4
.L_610:
        /*0048*/ 	.byte	0x03, 0x50
        /*004a*/ 	.short	0x0000


	//----- nvinfo : EIATTR_MAXREG_COUNT
	.align		4
        /*004c*/ 	.byte	0x03, 0x1b
        /*004e*/ 	.short	0x00ff


	//----- nvinfo : EIATTR_NUM_BARRIERS
	.align		4
        /*0050*/ 	.byte	0x02, 0x4c
        /*0052*/ 	.byte	0x01
	.zero		1


	//----- nvinfo : EIATTR_MERCURY_ISA_VERSION
	.align		4
        /*0054*/ 	.byte	0x03, 0x5f
        /*0056*/ 	.short	0x0101


	//----- nvinfo : EIATTR_VRC_CTA_INIT_COUNT
	.align		4
        /*0058*/ 	.byte	0x02, 0x4a
	.zero		1
	.zero		1


	//----- nvinfo : EIATTR_EXIT_INSTR_OFFSETS
	.align		4
        /*005c*/ 	.byte	0x04, 0x1c
        /*005e*/ 	.short	(.L_612 - .L_611)


	//   ....[0]....
.L_611:
        /*0060*/ 	.word	0x000002c0


	//   ....[1]....
        /*0064*/ 	.word	0x00000380


	//----- nvinfo : EIATTR_CRS_STACK_SIZE
	.align		4
.L_612:
        /*0068*/ 	.byte	0x04, 0x1e
        /*006a*/ 	.short	(.L_614 - .L_613)
.L_613:
        /*006c*/ 	.word	0x00000000


	//----- nvinfo : EIATTR_CBANK_PARAM_SIZE
	.align		4
.L_614:
        /*0070*/ 	.byte	0x03, 0x19
        /*0072*/ 	.short	0x001c


	//----- nvinfo : EIATTR_PARAM_CBANK
	.align		4
        /*0074*/ 	.byte	0x04, 0x0a
        /*0076*/ 	.short	(.L_616 - .L_615)
	.align		4
.L_615:
        /*0078*/ 	.word	index@(.nv.constant0._Z11find_argminPKfPiPfi)
        /*007c*/ 	.short	0x0380
        /*007e*/ 	.short	0x001c


	//----- nvinfo : EIATTR_SW_WAR
	.align		4
.L_616:
        /*0080*/ 	.byte	0x04, 0x36
        /*0082*/ 	.short	(.L_618 - .L_617)
.L_617:
        /*0084*/ 	.word	0x00000008
.L_618:


//--------------------- .nv.info._Z9compute_BPKfS0_S0_Pfi --------------------------
	.section	.nv.info._Z9compute_BPKfS0_S0_Pfi,"",@"SHT_CUDA_INFO"
	.sectionflags	@""
	.align	4


	//----- nvinfo : EIATTR_CUDA_API_VERSION
	.align		4
        /*0000*/ 	.byte	0x04, 0x37
        /*0002*/ 	.short	(.L_620 - .L_619)
.L_619:
        /*0004*/ 	.word	0x00000082


	//----- nvinfo : EIATTR_KPARAM_INFO
	.align		4
.L_620:
        /*0008*/ 	.byte	0x04, 0x17
        /*000a*/ 	.short	(.L_622 - .L_621)
.L_621:
        /*000c*/ 	.word	0x00000000
        /*0010*/ 	.short	0x0004
        /*0012*/ 	.short	0x0020
        /*0014*/ 	.byte	0x00, 0xf0, 0x11, 0x00


	//----- nvinfo : EIATTR_KPARAM_INFO
	.align		4
.L_622:
        /*0018*/ 	.byte	0x04, 0x17
        /*001a*/ 	.short	(.L_624 - .L_623)
.L_623:
        /*001c*/ 	.word	0x00000000
        /*0020*/ 	.short	0x0003
        /*0022*/ 	.short	0x0018
        /*0024*/ 	.byte	0x00, 0xf5, 0x21, 0x00


	//----- nvinfo : EIATTR_KPARAM_INFO
	.align		4
.L_624:
        /*0028*/ 	.byte	0x04, 0x17
        /*002a*/ 	.short	(.L_626 - .L_625)
.L_625:
        /*002c*/ 	.word	0x00000000
        /*0030*/ 	.short	0x0002
        /*0032*/ 	.short	0x0010
        /*0034*/ 	.byte	0x00, 0xf5, 0x21, 0x00


	//----- nvinfo : EIATTR_KPARAM_INFO
	.align		4
.L_626:
        /*0038*/ 	.byte	0x04, 0x17
        /*003a*/ 	.short	(.L_628 - .L_627)
.L_627:
        /*003c*/ 	.word	0x00000000
        /*0040*/ 	.short	0x0001
        /*0042*/ 	.short	0x0008
        /*0044*/ 	.byte	0x00, 0xf5, 0x21, 0x00


	//----- nvinfo : EIATTR_KPARAM_INFO
	.align		4
.L_628:
        /*0048*/ 	.byte	0x04, 0x17
        /*004a*/ 	.short	(.L_630 - .L_629)
.L_629:
        /*004c*/ 	.word	0x00000000
        /*0050*/ 	.short	0x0000
        /*0052*/ 	.short	0x0000
        /*0054*/ 	.byte	0x00, 0xf5, 0x21, 0x00


	//----- nvinfo : EIATTR_SPARSE_MMA_MASK
	.align		4
.L_630:
        /*0058*/ 	.byte	0x03, 0x50
        /*005a*/ 	.short	0x0000


	//----- nvinfo : EIATTR_MAXREG_COUNT
	.align		4
        /*005c*/ 	.byte	0x03, 0x1b
        /*005e*/ 	.short	0x00ff


	//----- nvinfo : EIATTR_MERCURY_ISA_VERSION
	.align		4
        /*0060*/ 	.byte	0x03, 0x5f
        /*0062*/ 	.short	0x0101


	//----- nvinfo : EIATTR_VRC_CTA_INIT_COUNT
	.align		4
        /*0064*/ 	.byte	0x02, 0x4a
	.zero		1
	.zero		1


	//----- nvinfo : EIATTR_EXIT_INSTR_OFFSETS
	.align		4
        /*0068*/ 	.byte	0x04, 0x1c
        /*006a*/ 	.short	(.L_632 - .L_631)


	//   ....[0]....
.L_631:
        /*006c*/ 	.word	0x000000c0


	//   ....[1]....
        /*0070*/ 	.word	0x000001d0


	//----- nvinfo : EIATTR_CBANK_PARAM_SIZE
	.align		4
.L_632:
        /*0074*/ 	.byte	0x03, 0x19
        /*0076*/ 	.short	0x0024


	//----- nvinfo : EIATTR_PARAM_CBANK
	.align		4
        /*0078*/ 	.byte	0x04, 0x0a
        /*007a*/ 	.short	(.L_634 - .L_633)
	.align		4
.L_633:
        /*007c*/ 	.word	index@(.nv.constant0._Z9compute_BPKfS0_S0_Pfi)
        /*0080*/ 	.short	0x0380
        /*0082*/ 	.short	0x0024


	//----- nvinfo : EIATTR_SW_WAR
	.align		4
.L_634:
        /*0084*/ 	.byte	0x04, 0x36
        /*0086*/ 	.short	(.L_636 - .L_635)
.L_635:
        /*0088*/ 	.word	0x00000008
.L_636:


//--------------------- .nv.callgraph             --------------------------
	.section	.nv.callgraph,"",@"SHT_CUDA_CALLGRAPH"
	.align	4
	.sectionentsize	8
	.align		4
        /*0000*/ 	.word	0x00000000
	.align		4
        /*0004*/ 	.word	0xffffffff
	.align		4
        /*0008*/ 	.word	0x00000000
	.align		4
        /*000c*/ 	.word	0xfffffffe
	.align		4
        /*0010*/ 	.word	0x00000000
	.align		4
        /*0014*/ 	.word	0xfffffffd
	.align		4
        /*0018*/ 	.word	0x00000000
	.align		4
        /*001c*/ 	.word	0xfffffffc


//--------------------- .nv.constant4             --------------------------
	.section	.nv.constant4,"a",@progbits
	.align	8
	.align		8
.nv.constant4:
        /*0000*/ 	.dword	d_min
	.align		8
        /*0008*/ 	.dword	d_changed
	.align		8
        /*0010*/ 	.dword	d_epsilon
	.align		8
        /*0018*/ 	.dword	d_found
	.align		8
        /*0020*/ 	.dword	d_flag
	.align		8
        /*0028*/ 	.dword	d_b_kl_neg
	.align		8
        /*0030*/ 	.dword	d_outstanding
	.align		8
        /*0038*/ 	.dword	d_progress
	.align		8
        /*0040*/ 	.dword	d_stop
	.align		8
        /*0048*/ 	.dword	d_done
	.align		8
        /*0050*/ 	.dword	d_moving
	.align		8
        /*0058*/ 	.dword	_ZN34_INTERNAL_c75a75e5_4_k_cu_3a6ab9e94cuda3std3__45__cpo5beginE
	.align		8
        /*0060*/ 	.dword	_ZN34_INTERNAL_c75a75e5_4_k_cu_3a6ab9e94cuda3std3__45__cpo3endE
	.align		8
        /*0068*/ 	.dword	_ZN34_INTERNAL_c75a75e5_4_k_cu_3a6ab9e94cuda3std3__45__cpo6cbeginE
	.align		8
        /*0070*/ 	.dword	_ZN34_INTERNAL_c75a75e5_4_k_cu_3a6ab9e94cuda3std3__45__cpo4cendE
	.align		8
        /*0078*/ 	.dword	_ZN34_INTERNAL_c75a75e5_4_k_cu_3a6ab9e94cuda3std3__45__cpo6rbeginE
	.align		8
        /*0080*/ 	.dword	_ZN34_INTERNAL_c75a75e5_4_k_cu_3a6ab9e94cuda3std3__45__cpo4rendE
	.align		8
        /*0088*/ 	.dword	_ZN34_INTERNAL_c75a75e5_4_k_cu_3a6ab9e94cuda3std3__45__cpo7crbeginE
	.align		8
        /*0090*/ 	.dword	_ZN34_INTERNAL_c75a75e5_4_k_cu_3a6ab9e94cuda3std3__45__cpo5crendE
	.align		8
        /*0098*/ 	.dword	_ZN34_INTERNAL_c75a75e5_4_k_cu_3a6ab9e94cuda3std3__436_GLOBAL__N__c75a75e5_4_k_cu_3a6ab9e96ignoreE
	.align		8
        /*00a0*/ 	.dword	_ZN34_INTERNAL_c75a75e5_4_k_cu_3a6ab9e94cuda3std3__419piecewise_constructE
	.align		8
        /*00a8*/ 	.dword	_ZN34_INTERNAL_c75a75e5_4_k_cu_3a6ab9e94cuda3std3__48in_placeE
	.align		8
        /*00b0*/ 	.dword	_ZN34_INTERNAL_c75a75e5_4_k_cu_3a6ab9e94cuda3std3__420unreachable_sentinelE
	.align		8
        /*00b8*/ 	.dword	_ZN34_INTERNAL_c75a75e5_4_k_cu_3a6ab9e94cuda3std3__47nulloptE
	.align		8
        /*00c0*/ 	.dword	_ZN34_INTERNAL_c75a75e5_4_k_cu_3a6ab9e94cuda3std3__48unexpectE
	.align		8
        /*00c8*/ 	.dword	_ZN34_INTERNAL_c75a75e5_4_k_cu_3a6ab9e94cuda3std6ranges3__45__cpo4swapE
	.align		8
        /*00d0*/ 	.dword	_ZN34_INTERNAL_c75a75e5_4_k_cu_3a6ab9e94cuda3std6ranges3__45__cpo9iter_moveE
	.align		8
        /*00d8*/ 	.dword	_ZN34_INTERNAL_c75a75e5_4_k_cu_3a6ab9e94cuda3std6ranges3__45__cpo5beginE
	.align		8
        /*00e0*/ 	.dword	_ZN34_INTERNAL_c75a75e5_4_k_cu_3a6ab9e94cuda3std6ranges3__45__cpo3endE
	.align		8
        /*00e8*/ 	.dword	_ZN34_INTERNAL_c75a75e5_4_k_cu_3a6ab9e94cuda3std6ranges3__45__cpo6cbeginE
	.align		8
        /*00f0*/ 	.dword	_ZN34_INTERNAL_c75a75e5_4_k_cu_3a6ab9e94cuda3std6ranges3__45__cpo4cendE
	.align		8
        /*00f8*/ 	.dword	_ZN34_INTERNAL_c75a75e5_4_k_cu_3a6ab9e94cuda3std6ranges3__45__cpo7advanceE
	.align		8
        /*0100*/ 	.dword	_ZN34_INTERNAL_c75a75e5_4_k_cu_3a6ab9e94cuda3std6ranges3__45__cpo9iter_swapE
	.align		8
        /*0108*/ 	.dword	_ZN34_INTERNAL_c75a75e5_4_k_cu_3a6ab9e94cuda3std6ranges3__45__cpo4nextE
	.align		8
        /*0110*/ 	.dword	_ZN34_INTERNAL_c75a75e5_4_k_cu_3a6ab9e94cuda3std6ranges3__45__cpo4prevE
	.align		8
        /*0118*/ 	.dword	_ZN34_INTERNAL_c75a75e5_4_k_cu_3a6ab9e94cuda3std6ranges3__45__cpo4dataE
	.align		8
        /*0120*/ 	.dword	_ZN34_INTERNAL_c75a75e5_4_k_cu_3a6ab9e94cuda3std6ranges3__45__cpo5cdataE
	.align		8
        /*0128*/ 	.dword	_ZN34_INTERNAL_c75a75e5_4_k_cu_3a6ab9e94cuda3std6ranges3__45__cpo4sizeE
	.align		8
        /*0130*/ 	.dword	_ZN34_INTERNAL_c75a75e5_4_k_cu_3a6ab9e94cuda3std6ranges3__45__cpo5ssizeE
	.align		8
        /*0138*/ 	.dword	_ZN34_INTERNAL_c75a75e5_4_k_cu_3a6ab9e94cuda3std6ranges3__45__cpo8distanceE
	.align		8
        /*0140*/ 	.dword	_ZN34_INTERNAL_c75a75e5_4_k_cu_3a6ab9e96thrust24THRUST_300001_SM_1000_NS6system6detail10sequential3seqE
	.align		8
        /*0148*/ 	.dword	_ZN34_INTERNAL_c75a75e5_4_k_cu_3a6ab9e96thrust24THRUST_300001_SM_1000_NS12placeholders2_1E
	.align		8
        /*0150*/ 	.dword	_ZN34_INTERNAL_c75a75e5_4_k_cu_3a6ab9e96thrust24THRUST_300001_SM_1000_NS12placeholders2_2E
	.align		8
        /*0158*/ 	.dword	_ZN34_INTERNAL_c75a75e5_4_k_cu_3a6ab9e96thrust24THRUST_300001_SM_1000_NS12placeholders2_3E
	.align		8
        /*0160*/ 	.dword	_ZN34_INTERNAL_c75a75e5_4_k_cu_3a6ab9e96thrust24THRUST_300001_SM_1000_NS12placeholders2_4E
	.align		8
        /*0168*/ 	.dword	_ZN34_INTERNAL_c75a75e5_4_k_cu_3a6ab9e96thrust24THRUST_300001_SM_1000_NS12placeholders2_5E
	.align		8
        /*0170*/ 	.dword	_ZN34_INTERNAL_c75a75e5_4_k_cu_3a6ab9e96thrust24THRUST_300001_SM_1000_NS12placeholders2_6E
	.align		8
        /*0178*/ 	.dword	_ZN34_INTERNAL_c75a75e5_4_k_cu_3a6ab9e96thrust24THRUST_300001_SM_1000_NS12placeholders2_7E
	.align		8
        /*0180*/ 	.dword	_ZN34_INTERNAL_c75a75e5_4_k_cu_3a6ab9e96thrust24THRUST_300001_SM_1000_NS12placeholders2_8E
	.align		8
        /*0188*/ 	.dword	_ZN34_INTERNAL_c75a75e5_4_k_cu_3a6ab9e96thrust24THRUST_300001_SM_1000_NS12placeholders2_9E
	.align		8
        /*0190*/ 	.dword	_ZN34_INTERNAL_c75a75e5_4_k_cu_3a6ab9e96thrust24THRUST_300001_SM_1000_NS12placeholders3_10E


//--------------------- .text._ZN3cub18CUB_300001_SM_10006detail11EmptyKernelIvEEvv --------------------------
	.section	.text._ZN3cub18CUB_300001_SM_10006detail11EmptyKernelIvEEvv,"ax",@progbits
	.align	128
        .global         _ZN3cub18CUB_300001_SM_10006detail11EmptyKernelIvEEvv
        .type           _ZN3cub18CUB_300001_SM_10006detail11EmptyKernelIvEEvv,@function
        .size           _ZN3cub18CUB_300001_SM_10006detail11EmptyKernelIvEEvv,(.L_x_91 - _ZN3cub18CUB_300001_SM_10006detail11EmptyKernelIvEEvv)
        .other          _ZN3cub18CUB_300001_SM_10006detail11EmptyKernelIvEEvv,@"STO_CUDA_ENTRY STV_DEFAULT"
_ZN3cub18CUB_300001_SM_10006detail11EmptyKernelIvEEvv:
.text._ZN3cub18CUB_300001_SM_10006detail11EmptyKernelIvEEvv:
[----:B------:R-:W-:Y:S01]  /*0000*/  LDC R1, c[0x0][0x37c] ;  /* 0x0000df00ff017b82 */ /* 0x000fe20000000800 */
[----:B------:R-:W-:Y:S05]  /*0010*/  EXIT ;  /* 0x000000000000794d */ /* 0x000fea0003800000 */
.L_x_0:
[----:B------:R-:W-:-:S00]  /*0020*/  BRA `(.L_x_0) ;  /* 0xfffffffc00fc7947 */ /* 0x000fc0000383ffff */
[----:B------:R-:W-:-:S00]  /*0030*/  NOP ;  /* 0x0000000000007918 */ /* 0x000fc00000000000 */
        /* <DEDUP_REMOVED lines=12> */
.L_x_91:


//--------------------- .text._Z21check_slack_conditionPKfS0_S0_Pii --------------------------
	.section	.text._Z21check_slack_conditionPKfS0_S0_Pii,"ax",@progbits
	.align	128
        .global         _Z21check_slack_conditionPKfS0_S0_Pii
        .type           _Z21check_slack_conditionPKfS0_S0_Pii,@function
        .size           _Z21check_slack_conditionPKfS0_S0_Pii,(.L_x_92 - _Z21check_slack_conditionPKfS0_S0_Pii)
        .other          _Z21check_slack_conditionPKfS0_S0_Pii,@"STO_CUDA_ENTRY STV_DEFAULT"
_Z21check_slack_conditionPKfS0_S0_Pii:
.text._Z21check_slack_conditionPKfS0_S0_Pii:
[----:B------:R-:W-:Y:S01]  /*0000*/  LDC R1, c[0x0][0x37c] ;  /* 0x0000df00ff017b82 */ /* 0x000fe20000000800 */
[----:B------:R-:W0:Y:S07]  /*0010*/  S2R R0, SR_TID.Y ;  /* 0x0000000000007919 */ /* 0x000e2e0000002200 */
[----:B------:R-:W0:Y:S01]  /*0020*/  S2UR UR4, SR_CTAID.Y ;  /* 0x00000000000479c3 */ /* 0x000e220000002600 */
[----:B------:R-:W1:Y:S01]  /*0030*/  LDCU UR6, c[0x0][0x3a0] ;  /* 0x00007400ff0677ac */ /* 0x000e620008000800 */
[----:B------:R-:W2:Y:S06]  /*0040*/  S2R R3, SR_TID.X ;  /* 0x0000000000037919 */ /* 0x000eac0000002100 */
[----:B------:R-:W0:Y:S08]  /*0050*/  LDC R9, c[0x0][0x364] ;  /* 0x0000d900ff097b82 */ /* 0x000e300000000800 */
[----:B------:R-:W2:Y:S08]  /*0060*/  S2UR UR5, SR_CTAID.X ;  /* 0x00000000000579c3 */ /* 0x000eb00000002500 */
[----:B------:R-:W2:Y:S01]  /*0070*/  LDC R2, c[0x0][0x360] ;  /* 0x0000d800ff027b82 */ /* 0x000ea20000000800 */
[----:B0-----:R-:W-:-:S02]  /*0080*/  IMAD R9, R9, UR4, R0 ;  /* 0x0000000409097c24 */ /* 0x001fc4000f8e0200 */
[----:B--2---:R-:W-:-:S05]  /*0090*/  IMAD R0, R2, UR5, R3 ;  /* 0x0000000502007c24 */ /* 0x004fca000f8e0203 */
[----:B------:R-:W-:-:S04]  /*00a0*/  VIMNMX R2, PT, PT, R9, R0, !PT ;  /* 0x0000000009027248 */ /* 0x000fc80007fe0100 */
[----:B-1----:R-:W-:-:S13]  /*00b0*/  ISETP.GE.AND P0, PT, R2, UR6, PT ;  /* 0x0000000602007c0c */ /* 0x002fda000bf06270 */
[----:B------:R-:W-:Y:S05]  /*00c0*/  @P0 EXIT ;  /* 0x000000000000094d */ /* 0x000fea0003800000 */
[----:B------:R-:W0:Y:S01]  /*00d0*/  LDC.64 R2, c[0x0][0x380] ;  /* 0x0000e000ff027b82 */ /* 0x000e220000000a00 */
[----:B------:R-:W1:Y:S01]  /*00e0*/  LDCU.64 UR4, c[0x0][0x358] ;  /* 0x00006b00ff0477ac */ /* 0x000e620008000a00 */
[----:B------:R-:W-:-:S06]  /*00f0*/  IMAD R11, R0, UR6, R9 ;  /* 0x00000006000b7c24 */ /* 0x000fcc000f8e0209 */
[----:B------:R-:W2:Y:S08]  /*0100*/  LDC.64 R4, c[0x0][0x388] ;  /* 0x0000e200ff047b82 */ /* 0x000eb00000000a00 */
[----:B------:R-:W3:Y:S01]  /*0110*/  LDC.64 R6, c[0x0][0x390] ;  /* 0x0000e400ff067b82 */ /* 0x000ee20000000a00 */
[----:B0-----:R-:W-:-:S06]  /*0120*/  IMAD.WIDE R2, R11, 0x4, R2 ;  /* 0x000000040b027825 */ /* 0x001fcc00078e0202 */
[----:B-1----:R-:W4:Y:S01]  /*0130*/  LDG.E R2, desc[UR4][R2.64] ;  /* 0x0000000402027981 */ /* 0x002f22000c1e1900 */
[----:B--2---:R-:W-:-:S06]  /*0140*/  IMAD.WIDE.U32 R4, R9, 0x4, R4 ;  /* 0x0000000409047825 */ /* 0x004fcc00078e0004 */
[----:B------:R-:W4:Y:S01]  /*0150*/  LDG.E R5, desc[UR4][R4.64] ;  /* 0x0000000404057981 */ /* 0x000f22000c1e1900 */
[----:B---3--:R-:W-:-:S06]  /*0160*/  IMAD.WIDE R6, R0, 0x4, R6 ;  /* 0x0000000400067825 */ /* 0x008fcc00078e0206 */
[----:B------:R-:W2:Y:S01]  /*0170*/  LDG.E R7, desc[UR4][R6.64] ;  /* 0x0000000406077981 */ /* 0x000ea2000c1e1900 */
[----:B----4-:R-:W-:-:S04]  /*0180*/  FADD R0, R2, -R5 ;  /* 0x8000000502007221 */ /* 0x010fc80000000000 */
[----:B--2---:R-:W-:-:S05]  /*0190*/  FADD R0, R0, -R7 ;  /* 0x8000000700007221 */ /* 0x004fca0000000000 */
[----:B------:R-:W-:-:S13]  /*01a0*/  FSETP.GEU.AND P0, PT, R0, -9.9999997473787516356e-05, PT ;  /* 0xb8d1b7170000780b */ /* 0x000fda0003f0e000 */
[----:B------:R-:W-:Y:S05]  /*01b0*/  @P0 EXIT ;  /* 0x000000000000094d */ /* 0x000fea0003800000 */
[----:B------:R-:W0:Y:S01]  /*01c0*/  LDC.64 R2, c[0x0][0x398] ;  /* 0x0000e600ff027b82 */ /* 0x000e220000000a00 */
[----:B------:R-:W-:-:S05]  /*01d0*/  HFMA2 R5, -RZ, RZ, 0, 5.9604644775390625e-08 ;  /* 0x00000001ff057431 */ /* 0x000fca00000001ff */
[----:B0-----:R-:W-:Y:S01]  /*01e0*/  ATOMG.E.EXCH.STRONG.GPU PT, RZ, desc[UR4][R2.64], R5 ;  /* 0x8000000502ff79a8 */ /* 0x001fe2000c1ef104 */
[----:B------:R-:W-:Y:S05]  /*01f0*/  EXIT ;  /* 0x000000000000794d */ /* 0x000fea0003800000 */
.L_x_1:
        /* <DEDUP_REMOVED lines=16> */
.L_x_92:


//--------------------- .text._Z24check_feasible_conditionPKfPKiS0_S0_Pii --------------------------
	.section	.text._Z24check_feasible_conditionPKfPKiS0_S0_Pii,"ax",@progbits
	.align	128
        .global         _Z24check_feasible_conditionPKfPKiS0_S0_Pii
        .type           _Z24check_feasible_conditionPKfPKiS0_S0_Pii,@function
        .size           _Z24check_feasible_conditionPKfPKiS0_S0_Pii,(.L_x_93 - _Z24check_feasible_conditionPKfPKiS0_S0_Pii)
        .other          _Z24check_feasible_conditionPKfPKiS0_S0_Pii,@"STO_CUDA_ENTRY STV_DEFAULT"
_Z24check_feasible_conditionPKfPKiS0_S0_Pii:
.text._Z24check_feasible_conditionPKfPKiS0_S0_Pii:
        /* <DEDUP_REMOVED lines=15> */
[----:B------:R-:W-:-:S04]  /*00f0*/  IMAD R11, R0, UR6, R9 ;  /* 0x00000006000b7c24 */ /* 0x000fc8000f8e0209 */
[----:B0-----:R-:W-:-:S06]  /*0100*/  IMAD.WIDE R2, R11, 0x4, R2 ;  /* 0x000000040b027825 */ /* 0x001fcc00078e0202 */
[----:B-1----:R-:W2:Y:S02]  /*0110*/  LDG.E R2, desc[UR4][R2.64] ;  /* 0x0000000402027981 */ /* 0x002ea4000c1e1900 */
[----:B--2---:R-:W-:-:S13]  /*0120*/  ISETP.NE.AND P0, PT, R2, 0x1, PT ;  /* 0x000000010200780c */ /* 0x004fda0003f05270 */
[----:B------:R-:W-:Y:S05]  /*0130*/  @P0 EXIT ;  /* 0x000000000000094d */ /* 0x000fea0003800000 */
[----:B------:R-:W0:Y:S08]  /*0140*/  LDC.64 R2, c[0x0][0x380] ;  /* 0x0000e000ff027b82 */ /* 0x000e300000000a00 */
[----:B------:R-:W1:Y:S08]  /*0150*/  LDC.64 R4, c[0x0][0x390] ;  /* 0x0000e400ff047b82 */ /* 0x000e700000000a00 */
[----:B------:R-:W2:Y:S01]  /*0160*/  LDC.64 R6, c[0x0][0x398] ;  /* 0x0000e600ff067b82 */ /* 0x000ea20000000a00 */
[----:B0-----:R-:W-:-:S06]  /*0170*/  IMAD.WIDE R2, R11, 0x4, R2 ;  /* 0x000000040b027825 */ /* 0x001fcc00078e0202 */
[----:B------:R-:W3:Y:S01]  /*0180*/  LDG.E R2, desc[UR4][R2.64] ;  /* 0x0000000402027981 */ /* 0x000ee2000c1e1900 */
[----:B-1----:R-:W-:-:S06]  /*0190*/  IMAD.WIDE.U32 R4, R9, 0x4, R4 ;  /* 0x0000000409047825 */ /* 0x002fcc00078e0004 */
[----:B------:R-:W3:Y:S01]  /*01a0*/  LDG.E R5, desc[UR4][R4.64] ;  /* 0x0000000404057981 */ /* 0x000ee2000c1e1900 */
[----:B--2---:R-:W-:-:S06]  /*01b0*/  IMAD.WIDE R6, R0, 0x4, R6 ;  /* 0x0000000400067825 */ /* 0x004fcc00078e0206 */
[----:B------:R-:W2:Y:S01]  /*01c0*/  LDG.E R7, desc[UR4][R6.64] ;  /* 0x0000000406077981 */ /* 0x000ea2000c1e1900 */
[----:B---3--:R-:W-:-:S04]  /*01d0*/  FADD R0, R2, -R5 ;  /* 0x8000000502007221 */ /* 0x008fc80000000000 */
[----:B--2---:R-:W-:-:S05]  /*01e0*/  FADD R0, R0, -R7 ;  /* 0x8000000700007221 */ /* 0x004fca0000000000 */
[----:B------:R-:W-:-:S13]  /*01f0*/  FSETP.GT.AND P0, PT, |R0|, 9.9999997473787516356e-05, PT ;  /* 0x38d1b7170000780b */ /* 0x000fda0003f04200 */
[----:B------:R-:W-:Y:S05]  /*0200*/  @!P0 EXIT ;  /* 0x000000000000894d */ /* 0x000fea0003800000 */
[----:B------:R-:W0:Y:S01]  /*0210*/  LDC.64 R2, c[0x0][0x3a0] ;  /* 0x0000e800ff027b82 */ /* 0x000e220000000a00 */
[----:B------:R-:W-:-:S05]  /*0220*/  HFMA2 R5, -RZ, RZ, 0, 5.9604644775390625e-08 ;  /* 0x00000001ff057431 */ /* 0x000fca00000001ff */
[----:B0-----:R-:W-:Y:S01]  /*0230*/  ATOMG.E.EXCH.STRONG.GPU PT, RZ, desc[UR4][R2.64], R5 ;  /* 0x8000000502ff79a8 */ /* 0x001fe2000c1ef104 */
[----:B------:R-:W-:Y:S05]  /*0240*/  EXIT ;  /* 0x000000000000794d */ /* 0x000fea0003800000 */
.L_x_2:
        /* <DEDUP_REMOVED lines=11> */
.L_x_93:


//--------------------- .text._Z27collectZeroIndicesSharedMemPKfiPiS1_S1_ --------------------------
	.section	.text._Z27collectZeroIndicesSharedMemPKfiPiS1_S1_,"ax",@progbits
	.align	128
        .global         _Z27collectZeroIndicesSharedMemPKfiPiS1_S1_
        .type           _Z27collectZeroIndicesSharedMemPKfiPiS1_S1_,@function
        .size           _Z27collectZeroIndicesSharedMemPKfiPiS1_S1_,(.L_x_94 - _Z27collectZeroIndicesSharedMemPKfiPiS1_S1_)
        .other          _Z27collectZeroIndicesSharedMemPKfiPiS1_S1_,@"STO_CUDA_ENTRY STV_DEFAULT"
_Z27collectZeroIndicesSharedMemPKfiPiS1_S1_:
.text._Z27collectZeroIndicesSharedMemPKfiPiS1_S1_:
[----:B------:R-:W-:Y:S01]  /*0000*/  LDC R1, c[0x0][0x37c] ;  /* 0x0000df00ff017b82 */ /* 0x000fe20000000800 */
[----:B------:R-:W0:Y:S01]  /*0010*/  S2R R0, SR_CTAID.X ;  /* 0x0000000000007919 */ /* 0x000e220000002500 */
[----:B------:R-:W0:Y:S02]  /*0020*/  LDCU UR4, c[0x0][0x388] ;  /* 0x00007100ff0477ac */ /* 0x000e240008000800 */
[----:B0-----:R-:W-:-:S13]  /*0030*/  ISETP.GE.AND P0, PT, R0, UR4, PT ;  /* 0x0000000400007c0c */ /* 0x001fda000bf06270 */
[----:B------:R-:W-:Y:S05]  /*0040*/  @P0 EXIT ;  /* 0x000000000000094d */ /* 0x000fea0003800000 */
[----:B------:R-:W0:Y:S01]  /*0050*/  S2R R4, SR_TID.X ;  /* 0x0000000000047919 */ /* 0x000e220000002100 */
[----:B------:R-:W1:Y:S01]  /*0060*/  LDCU.64 UR10, c[0x0][0x358] ;  /* 0x00006b00ff0a77ac */ /* 0x000e620008000a00 */
[----:B------:R-:W2:Y:S01]  /*0070*/  S2UR UR7, SR_CgaCtaId ;  /* 0x00000000000779c3 */ /* 0x000ea20000008800 */
[----:B------:R-:W-:Y:S01]  /*0080*/  IMAD R5, R0, UR4, RZ ;  /* 0x0000000400057c24 */ /* 0x000fe2000f8e02ff */
[----:B------:R-:W-:Y:S01]  /*0090*/  UMOV UR4, 0x400 ;  /* 0x0000040000047882 */ /* 0x000fe20000000000 */
[----:B------:R-:W-:Y:S01]  /*00a0*/  IMAD.MOV.U32 R6, RZ, RZ, RZ ;  /* 0x000000ffff067224 */ /* 0x000fe200078e00ff */
[----:B------:R-:W-:Y:S01]  /*00b0*/  UIADD3 UR6, UPT, UPT, UR4, 0x80, URZ ;  /* 0x0000008004067890 */ /* 0x000fe2000fffe0ff */
[----:B------:R-:W3:Y:S03]  /*00c0*/  LDCU UR9, c[0x0][0x360] ;  /* 0x00006c00ff0977ac */ /* 0x000ee60008000800 */
[----:B------:R-:W4:Y:S01]  /*00d0*/  LDC R7, c[0x0][0x388] ;  /* 0x0000e200ff077b82 */ /* 0x000f220000000800 */
[----:B--2---:R-:W-:-:S02]  /*00e0*/  ULEA UR5, UR7, UR4, 0x18 ;  /* 0x0000000407057291 */ /* 0x004fc4000f8ec0ff */
[----:B------:R-:W-:Y:S01]  /*00f0*/  ULEA UR6, UR7, UR6, 0x18 ;  /* 0x0000000607067291 */ /* 0x000fe2000f8ec0ff */
[----:B------:R-:W-:Y:S01]  /*0100*/  UMOV UR4, URZ ;  /* 0x000000ff00047c82 */ /* 0x000fe20008000000 */
[C---:B0-----:R-:W-:Y:S01]  /*0110*/  ISETP.NE.AND P0, PT, R4.reuse, RZ, PT ;  /* 0x000000ff0400720c */ /* 0x041fe20003f05270 */
[C---:B------:R-:W-:Y:S01]  /*0120*/  IMAD.SHL.U32 R11, R4.reuse, 0x4, RZ ;  /* 0x00000004040b7824 */ /* 0x040fe200078e00ff */
[----:B------:R-:W-:Y:S02]  /*0130*/  SHF.R.U32.HI R8, RZ, 0x5, R4 ;  /* 0x00000005ff087819 */ /* 0x000fe40000011604 */
[C---:B------:R-:W-:Y:S02]  /*0140*/  LOP3.LUT R9, R4.reuse, 0x1f, RZ, 0xc0, !PT ;  /* 0x0000001f04097812 */ /* 0x040fe400078ec0ff */
[----:B------:R-:W-:Y:S02]  /*0150*/  LOP3.LUT R10, R4, 0xfffffc1f, RZ, 0xcf, !PT ;  /* 0xfffffc1f040a7812 */ /* 0x000fe400078ecfff */
[----:B------:R-:W-:-:S02]  /*0160*/  LOP3.LUT R11, R11, 0x7c, RZ, 0xc0, !PT ;  /* 0x0000007c0b0b7812 */ /* 0x000fc400078ec0ff */
[C---:B------:R-:W-:Y:S02]  /*0170*/  LEA R12, R8.reuse, UR5, 0x2 ;  /* 0x00000005080c7c11 */ /* 0x040fe4000f8e10ff */
[----:B------:R-:W-:Y:S01]  /*0180*/  LEA R13, R8, UR6, 0x2 ;  /* 0x00000006080d7c11 */ /* 0x000fe2000f8e10ff */
[----:B------:R-:W0:Y:S02]  /*0190*/  @!P0 LDC.64 R2, c[0x0][0x398] ;  /* 0x0000e600ff028b82 */ /* 0x000e240000000a00 */
[----:B0-----:R-:W-:-:S05]  /*01a0*/  @!P0 IMAD.WIDE.U32 R2, R0, 0x4, R2 ;  /* 0x0000000400028825 */ /* 0x001fca00078e0002 */
[----:B-1----:R0:W-:Y:S01]  /*01b0*/  @!P0 STG.E desc[UR10][R2.64], R5 ;  /* 0x0000000502008986 */ /* 0x0021e2000c10190a */
[----:B------:R-:W-:Y:S01]  /*01c0*/  BAR.SYNC.DEFER_BLOCKING 0x0 ;  /* 0x0000000000007b1d */ /* 0x000fe20000010000 */
[----:B------:R-:W-:-:S04]  /*01d0*/  ISETP.NE.AND P0, PT, R4, RZ, PT ;  /* 0x000000ff0400720c */ /* 0x000fc80003f05270 */
[----:B0--34-:R-:W-:-:S09]  /*01e0*/  P2R R2, PR, RZ, 0x1 ;  /* 0x00000001ff027803 */ /* 0x019fd20000000000 */
.L_x_5:
[----:B------:R-:W-:Y:S02]  /*01f0*/  IMAD R2, RZ, RZ, -UR4 ;  /* 0x80000004ff027e24 */ /* 0x000fe4000f8e02ff */
[----:B------:R-:W-:-:S03]  /*0200*/  VIADD R14, R4, UR4 ;  /* 0x00000004040e7c36 */ /* 0x000fc60008000000 */
[----:B------:R-:W-:-:S04]  /*0210*/  VIADDMNMX.U32 R15, R2, R7, UR9, PT ;  /* 0x00000009020f7e46 */ /* 0x000fc8000b800007 */
[----:B------:R-:W-:-:S13]  /*0220*/  ISETP.GE.U32.AND P0, PT, R4, R15, PT ;  /* 0x0000000f0400720c */ /* 0x000fda0003f06070 */
[----:B0-----:R-:W0:Y:S01]  /*0230*/  @!P0 LDC.64 R2, c[0x0][0x380] ;  /* 0x0000e000ff028b82 */ /* 0x001e220000000a00 */
[----:B------:R-:W-:-:S04]  /*0240*/  @!P0 IMAD R17, R14, R7, R0 ;  /* 0x000000070e118224 */ /* 0x000fc800078e0200 */
[----:B0-----:R-:W-:-:S06]  /*0250*/  @!P0 IMAD.WIDE R2, R17, 0x4, R2 ;  /* 0x0000000411028825 */ /* 0x001fcc00078e0202 */
[----:B------:R-:W2:Y:S01]  /*0260*/  @!P0 LDG.E.CONSTANT R2, desc[UR10][R2.64] ;  /* 0x0000000a02028981 */ /* 0x000ea2000c1e9900 */
[----:B------:R-:W-:Y:S01]  /*0270*/  IMAD.MOV.U32 R16, RZ, RZ, RZ ;  /* 0x000000ffff107224 */ /* 0x000fe200078e00ff */
[----:B------:R-:W-:Y:S01]  /*0280*/  ISETP.NE.AND P4, PT, R9, RZ, PT ;  /* 0x000000ff0900720c */ /* 0x000fe20003f85270 */
[----:B------:R-:W-:Y:S01]  /*0290*/  VIADD R19, R15, 0x1f ;  /* 0x0000001f0f137836 */ /* 0x000fe20000000000 */
[C---:B------:R-:W-:Y:S01]  /*02a0*/  ISETP.GE.U32.AND P3, PT, R9.reuse, 0x2, PT ;  /* 0x000000020900780c */ /* 0x040fe20003f66070 */
[----:B------:R-:W-:Y:S01]  /*02b0*/  UIADD3 UR4, UPT, UPT, UR9, UR4, URZ ;  /* 0x0000000409047290 */ /* 0x000fe2000fffe0ff */
[C---:B------:R-:W-:Y:S02]  /*02c0*/  ISETP.GE.U32.AND P2, PT, R9.reuse, 0x4, PT ;  /* 0x000000040900780c */ /* 0x040fe40003f46070 */
[----:B------:R-:W-:Y:S02]  /*02d0*/  ISETP.NE.AND P5, PT, R9, RZ, PT ;  /* 0x000000ff0900720c */ /* 0x000fe40003fa5270 */
[----:B------:R-:W-:-:S04]  /*02e0*/  SHF.R.U32.HI R19, RZ, 0x5, R19 ;  /* 0x00000005ff137819 */ /* 0x000fc80000011613 */
[----:B------:R-:W-:-:S04]  /*02f0*/  ISETP.GE.U32.AND P6, PT, R8, R19, PT ;  /* 0x000000130800720c */ /* 0x000fc80003fc6070 */
[----:B------:R-:W-:-:S03]  /*0300*/  P2R R21, PR, RZ, 0x40 ;  /* 0x00000040ff157803 */ /* 0x000fc60000000000 */
[----:B------:R-:W-:Y:S01]  /*0310*/  @!P5 STS [R12], RZ ;  /* 0x000000ff0c00d388 */ /* 0x000fe20000000800 */
[----:B------:R-:W-:Y:S01]  /*0320*/  BAR.SYNC.DEFER_BLOCKING 0x0 ;  /* 0x0000000000007b1d */ /* 0x000fe20000010000 */
[----:B--2---:R-:W-:-:S04]  /*0330*/  @!P0 FSETP.NEU.AND P1, PT, R2, RZ, PT ;  /* 0x000000ff0200820b */ /* 0x004fc80003f2d000 */
[----:B------:R-:W-:Y:S02]  /*0340*/  @!P0 SEL R16, RZ, 0x1, P1 ;  /* 0x00000001ff108807 */ /* 0x000fe40000800000 */
[C---:B------:R-:W-:Y:S02]  /*0350*/  ISETP.GE.U32.AND P1, PT, R9.reuse, 0x8, PT ;  /* 0x000000080900780c */ /* 0x040fe40003f26070 */
[----:B------:R-:W-:Y:S01]  /*0360*/  ISETP.GE.U32.AND P0, PT, R9, 0x10, PT ;  /* 0x000000100900780c */ /* 0x000fe20003f06070 */
[----:B------:R-:W0:Y:S02]  /*0370*/  SHFL.UP PT, R17, R16, 0x1, RZ ;  /* 0x0420000010117989 */ /* 0x000e2400000e00ff */
[----:B0-----:R-:W-:-:S05]  /*0380*/  SEL R17, R17, RZ, P4 ;  /* 0x000000ff11117207 */ /* 0x001fca0002000000 */
[----:B------:R-:W-:-:S05]  /*0390*/  IMAD.IADD R17, R17, 0x1, R16 ;  /* 0x0000000111117824 */ /* 0x000fca00078e0210 */
[----:B------:R-:W0:Y:S02]  /*03a0*/  SHFL.UP PT, R18, R17, 0x2, RZ ;  /* 0x0440000011127989 */ /* 0x000e2400000e00ff */
[----:B0-----:R-:W-:-:S05]  /*03b0*/  SEL R18, R18, RZ, P3 ;  /* 0x000000ff12127207 */ /* 0x001fca0001800000 */
[----:B------:R-:W-:-:S05]  /*03c0*/  IMAD.IADD R18, R17, 0x1, R18 ;  /* 0x0000000111127824 */ /* 0x000fca00078e0212 */
[----:B------:R-:W0:Y:S02]  /*03d0*/  SHFL.UP PT, R2, R18, 0x4, RZ ;  /* 0x0480000012027989 */ /* 0x000e2400000e00ff */
[----:B0-----:R-:W-:-:S05]  /*03e0*/  SEL R3, R2, RZ, P2 ;  /* 0x000000ff02037207 */ /* 0x001fca0001000000 */
[----:B------:R-:W-:Y:S01]  /*03f0*/  IMAD.IADD R3, R18, 0x1, R3 ;  /* 0x0000000112037824 */ /* 0x000fe200078e0203 */
[----:B------:R-:W-:-:S04]  /*0400*/  VIADDMNMX R18, R15, R10, RZ, !PT ;  /* 0x0000000a0f127246 */ /* 0x000fc800078001ff */
[----:B------:R-:W0:Y:S01]  /*0410*/  SHFL.UP PT, R2, R3, 0x8, RZ ;  /* 0x0500000003027989 */ /* 0x000e2200000e00ff */
[----:B------:R-:W-:-:S04]  /*0420*/  VIMNMX R18, PT, PT, R18, 0x1f, PT ;  /* 0x0000001f12127848 */ /* 0x000fc80003fe0100 */
[----:B------:R-:W-:Y:S02]  /*0430*/  ISETP.NE.OR P5, PT, R9, R18, P6 ;  /* 0x000000120900720c */ /* 0x000fe400037a5670 */
[----:B------:R-:W-:-:S04]  /*0440*/  ISETP.LE.AND P6, PT, R7, UR4, PT ;  /* 0x0000000407007c0c */ /* 0x000fc8000bfc3270 */
[----:B------:R-:W-:Y:S02]  /*0450*/  P2R R22, PR, RZ, 0x40 ;  /* 0x00000040ff167803 */ /* 0x000fe40000000000 */
[----:B0-----:R-:W-:-:S05]  /*0460*/  SEL R2, R2, RZ, P1 ;  /* 0x000000ff02027207 */ /* 0x001fca0000800000 */
[----:B------:R-:W-:-:S05]  /*0470*/  IMAD.IADD R2, R3, 0x1, R2 ;  /* 0x0000000103027824 */ /* 0x000fca00078e0202 */
[----:B------:R-:W0:Y:S02]  /*0480*/  SHFL.UP PT, R17, R2, 0x10, RZ ;  /* 0x0600000002117989 */ /* 0x000e2400000e00ff */
[----:B0-----:R-:W-:-:S05]  /*0490*/  SEL R17, R17, RZ, P0 ;  /* 0x000000ff11117207 */ /* 0x001fca0000000000 */
[----:B------:R-:W-:-:S05]  /*04a0*/  IMAD.IADD R17, R2, 0x1, R17 ;  /* 0x0000000102117824 */ /* 0x000fca00078e0211 */
[----:B------:R0:W-:Y:S01]  /*04b0*/  @!P5 STS [R12], R17 ;  /* 0x000000110c00d388 */ /* 0x0001e20000000800 */
[----:B------:R-:W-:Y:S01]  /*04c0*/  BAR.SYNC.DEFER_BLOCKING 0x0 ;  /* 0x0000000000007b1d */ /* 0x000fe20000010000 */
[----:B------:R-:W-:-:S13]  /*04d0*/  ISETP.GT.U32.AND P5, PT, R4, 0x1f, PT ;  /* 0x0000001f0400780c */ /* 0x000fda0003fa4070 */
[----:B01----:R-:W-:Y:S05]  /*04e0*/  @P5 BRA `(.L_x_3) ;  /* 0x0000000000545947 */ /* 0x003fea0003800000 */
[----:B------:R-:W-:Y:S01]  /*04f0*/  ISETP.GE.U32.AND P5, PT, R9, R19, PT ;  /* 0x000000130900720c */ /* 0x000fe20003fa6070 */
[----:B------:R-:W-:Y:S01]  /*0500*/  IMAD.MOV.U32 R2, RZ, RZ, RZ ;  /* 0x000000ffff027224 */ /* 0x000fe200078e00ff */
[----:B------:R-:W-:-:S11]  /*0510*/  UMOV UR7, 0xffffffff ;  /* 0xffffffff00077882 */ /* 0x000fd60000000000 */
[----:B------:R0:W1:Y:S01]  /*0520*/  @!P5 LDS R2, [R11+UR5] ;  /* 0x000000050b02d984 */ /* 0x0000620008000800 */
[----:B------:R-:W-:Y:S05]  /*0530*/  BRA.DIV UR7, `(.L_x_4) ;  /* 0x0000000207d47947 */ /* 0x000fea000b800000 */
[----:B-1----:R-:W1:Y:S02]  /*0540*/  SHFL.UP PT, R3, R2, 0x1, RZ ;  /* 0x0420000002037989 */ /* 0x002e6400000e00ff */
[----:B-1----:R-:W-:-:S05]  /*0550*/  SEL R3, R3, RZ, P4 ;  /* 0x000000ff03037207 */ /* 0x002fca0002000000 */
[----:B------:R-:W-:-:S05]  /*0560*/  IMAD.IADD R3, R3, 0x1, R2 ;  /* 0x0000000103037824 */ /* 0x000fca00078e0202 */
[----:B------:R-:W1:Y:S02]  /*0570*/  SHFL.UP PT, R18, R3, 0x2, RZ ;  /* 0x0440000003127989 */ /* 0x000e6400000e00ff */
        /* <DEDUP_REMOVED lines=8> */
[----:B------:R1:W2:Y:S02]  /*0600*/  SHFL.UP PT, R20, R23, 0x10, RZ ;  /* 0x0600000017147989 */ /* 0x0002a400000e00ff */
.L_x_11:
[----:B--2---:R-:W-:-:S04]  /*0610*/  SEL R20, R20, RZ, P0 ;  /* 0x000000ff14147207 */ /* 0x004fc80000000000 */
[----:B------:R-:W-:-:S05]  /*0620*/  IADD3 R20, PT, PT, -R2, R20, R23 ;  /* 0x0000001402147210 */ /* 0x000fca0007ffe117 */
[----:B------:R2:W-:Y:S02]  /*0630*/  @!P5 STS [R11+UR6], R20 ;  /* 0x000000140b00d988 */ /* 0x0005e40008000806 */
.L_x_3:
[----:B------:R-:W-:Y:S05]  /*0640*/  WARPSYNC.ALL ;  /* 0x0000000000007948 */ /* 0x000fea0003800000 */
[----:B------:R-:W-:Y:S01]  /*0650*/  BAR.SYNC.DEFER_BLOCKING 0x0 ;  /* 0x0000000000007b1d */ /* 0x000fe20000010000 */
[----:B------:R-:W-:Y:S01]  /*0660*/  VIADD R3, R15, 0xffffffff ;  /* 0xffffffff0f037836 */ /* 0x000fe20000000000 */
[----:B------:R-:W-:Y:S01]  /*0670*/  ISETP.NE.AND P0, PT, R21, RZ, PT ;  /* 0x000000ff1500720c */ /* 0x000fe20003f05270 */
[----:B------:R-:W-:Y:S01]  /*0680*/  IMAD.MOV.U32 R18, RZ, RZ, RZ ;  /* 0x000000ffff127224 */ /* 0x000fe200078e00ff */
[----:B------:R-:W-:Y:S02]  /*0690*/  ISETP.NE.AND P2, PT, R22, RZ, PT ;  /* 0x000000ff1600720c */ /* 0x000fe40003f45270 */
[----:B------:R-:W-:-:S02]  /*06a0*/  ISETP.NE.AND P1, PT, R4, R3, PT ;  /* 0x000000030400720c */ /* 0x000fc40003f25270 */
[----:B------:R-:W3:Y:S01]  /*06b0*/  S2UR UR8, SR_CgaCtaId ;  /* 0x00000000000879c3 */ /* 0x000ee20000008800 */
[----:B------:R-:W-:Y:S01]  /*06c0*/  UMOV UR7, 0x400 ;  /* 0x0000040000077882 */ /* 0x000fe20000000000 */
[----:B------:R-:W-:-:S09]  /*06d0*/  ISETP.NE.AND P3, PT, R4, RZ, PT ;  /* 0x000000ff0400720c */ /* 0x000fd20003f65270 */
[----:B------:R-:W-:Y:S04]  /*06e0*/  @!P1 LDS R2, [R12] ;  /* 0x000000000c029984 */ /* 0x000fe80000000800 */
[----:B------:R-:W4:Y:S01]  /*06f0*/  @!P1 LDS R19, [R13] ;  /* 0x000000000d139984 */ /* 0x000f220000000800 */
[----:B---3--:R-:W-:-:S03]  /*0700*/  ULEA UR7, UR8, UR7, 0x18 ;  /* 0x0000000708077291 */ /* 0x008fc6000f8ec0ff */
[----:B------:R-:W3:Y:S01]  /*0710*/  @!P0 LDS R18, [R13] ;  /* 0x000000000d128984 */ /* 0x000ee20000000800 */
[----:B------:R-:W-:-:S04]  /*0720*/  ISETP.NE.AND P0, PT, R16, RZ, PT ;  /* 0x000000ff1000720c */ /* 0x000fc80003f05270 */
[----:B------:R-:W-:Y:S01]  /*0730*/  ISETP.GE.U32.OR P0, PT, R4, R15, !P0 ;  /* 0x0000000f0400720c */ /* 0x000fe20004706470 */
[----:B----4-:R-:W-:-:S12]  /*0740*/  @!P1 IMAD.IADD R19, R19, 0x1, R2 ;  /* 0x0000000113139824 */ /* 0x010fd800078e0202 */
[----:B------:R-:W4:Y:S01]  /*0750*/  @!P0 LDC.64 R2, c[0x0][0x390] ;  /* 0x0000e400ff028b82 */ /* 0x000f220000000a00 */
[----:B---3--:R-:W-:Y:S01]  /*0760*/  IADD3 R18, PT, PT, R18, R17, -R16 ;  /* 0x0000001112127210 */ /* 0x008fe20007ffe810 */
[----:B------:R-:W-:Y:S06]  /*0770*/  @!P1 STS [UR7+0x100], R19 ;  /* 0x00010013ff009988 */ /* 0x000fec0008000807 */
[----:B------:R-:W-:Y:S01]  /*0780*/  BAR.SYNC.DEFER_BLOCKING 0x0 ;  /* 0x0000000000007b1d */ /* 0x000fe20000010000 */
[----:B------:R-:W-:-:S04]  /*0790*/  ISETP.GE.U32.AND P1, PT, R4, R15, PT ;  /* 0x0000000f0400720c */ /* 0x000fc80003f26070 */
[----:B------:R-:W-:-:S04]  /*07a0*/  SEL R15, R18, RZ, !P1 ;  /* 0x000000ff120f7207 */ /* 0x000fc80004800000 */
[----:B------:R-:W-:-:S05]  /*07b0*/  @!P0 IADD3 R15, PT, PT, R15, R6, R5 ;  /* 0x000000060f0f8210 */ /* 0x000fca0007ffe005 */
[----:B----4-:R-:W-:Y:S01]  /*07c0*/  @!P0 IMAD.WIDE.U32 R2, R15, 0x4, R2 ;  /* 0x000000040f028825 */ /* 0x010fe200078e0002 */
[----:B--2---:R-:W2:Y:S04]  /*07d0*/  LDS R20, [UR7+0x100] ;  /* 0x00010007ff147984 */ /* 0x004ea80008000800 */
[----:B------:R3:W-:Y:S01]  /*07e0*/  @!P0 STG.E desc[UR10][R2.64], R14 ;  /* 0x0000000e02008986 */ /* 0x0007e2000c10190a */
[----:B--2---:R-:W-:-:S05]  /*07f0*/  SEL R15, R20, RZ, !P3 ;  /* 0x000000ff140f7207 */ /* 0x004fca0005800000 */
[----:B------:R-:W-:Y:S01]  /*0800*/  IMAD.IADD R6, R15, 0x1, R6 ;  /* 0x000000010f067824 */ /* 0x000fe200078e0206 */
[----:B------:R-:W-:Y:S06]  /*0810*/  BAR.SYNC.DEFER_BLOCKING 0x0 ;  /* 0x0000000000007b1d */ /* 0x000fec0000010000 */
[----:B---3--:R-:W-:Y:S05]  /*0820*/  @!P2 BRA `(.L_x_5) ;  /* 0xfffffff80070a947 */ /* 0x008fea000383ffff */
[----:B------:R-:W-:-:S13]  /*0830*/  ISETP.NE.AND P0, PT, R4, RZ, PT ;  /* 0x000000ff0400720c */ /* 0x000fda0003f05270 */
[----:B------:R-:W-:Y:S05]  /*0840*/  @P0 EXIT ;  /* 0x000000000000094d */ /* 0x000fea0003800000 */
[----:B------:R-:W2:Y:S02]  /*0850*/  LDC.64 R2, c[0x0][0x3a0] ;  /* 0x0000e800ff027b82 */ /* 0x000ea40000000a00 */
[----:B--2---:R-:W-:-:S05]  /*0860*/  IMAD.WIDE.U32 R2, R0, 0x4, R2 ;  /* 0x0000000400027825 */ /* 0x004fca00078e0002 */
[----:B------:R-:W-:Y:S01]  /*0870*/  STG.E desc[UR10][R2.64], R6 ;  /* 0x0000000602007986 */ /* 0x000fe2000c10190a */
[----:B------:R-:W-:Y:S05]  /*0880*/  EXIT ;  /* 0x000000000000794d */ /* 0x000fea0003800000 */
.L_x_4:
[----:B-1----:R-:W-:Y:S02]  /*0890*/  IMAD.MOV.U32 R25, RZ, RZ, R2 ;  /* 0x000000ffff197224 */ /* 0x002fe400078e0002 */
[----:B------:R-:W-:Y:S02]  /*08a0*/  IMAD.MOV.U32 R26, RZ, RZ, 0x1 ;  /* 0x00000001ff1a7424 */ /* 0x000fe400078e00ff */
[----:B------:R-:W-:Y:S02]  /*08b0*/  IMAD.MOV.U32 R27, RZ, RZ, RZ ;  /* 0x000000ffff1b7224 */ /* 0x000fe400078e00ff */
[----:B------:R-:W-:-:S07]  /*08c0*/  IMAD.MOV.U32 R24, RZ, RZ, -0x1 ;  /* 0xffffffffff187424 */ /* 0x000fce00078e00ff */
[----:B0-----:R-:W-:Y:S05]  /*08d0*/  WARPSYNC.COLLECTIVE R24, `(.L_x_6) ;  /* 0x0000000018087348 */ /* 0x001fea0003c00000 */
[----:B------:R1:W2:Y:S02]  /*08e0*/  SHFL.UP P6, R20, R25, R26, R27 ;  /* 0x0400001a19147389 */ /* 0x0002a400000c001b */
[----:B012---:R-:W-:Y:S05]  /*08f0*/  ENDCOLLECTIVE ;  /* 0x000000000000791b */ /* 0x007fea0003800000 */
.L_x_6:
[----:B------:R-:W-:Y:S02]  /*0900*/  IMAD.MOV.U32 R26, RZ, RZ, 0x2 ;  /* 0x00000002ff1a7424 */ /* 0x000fe400078e00ff */
[----:B------:R-:W-:-:S05]  /*0910*/  IMAD.MOV.U32 R3, RZ, RZ, R20 ;  /* 0x000000ffff037224 */ /* 0x000fca00078e0014 */
[----:B------:R-:W-:-:S05]  /*0920*/  SEL R3, R3, RZ, P4 ;  /* 0x000000ff03037207 */ /* 0x000fca0002000000 */
[----:B------:R-:W-:-:S04]  /*0930*/  IMAD.IADD R3, R3, 0x1, R2 ;  /* 0x0000000103037824 */ /* 0x000fc800078e0202 */
[----:B------:R-:W-:-:S07]  /*0940*/  IMAD.MOV.U32 R25, RZ, RZ, R3 ;  /* 0x000000ffff197224 */ /* 0x000fce00078e0003 */
[----:B------:R-:W-:Y:S05]  /*0950*/  WARPSYNC.COLLECTIVE R24, `(.L_x_7) ;  /* 0x0000000018087348 */ /* 0x000fea0003c00000 */
[----:B------:R0:W1:Y:S02]  /*0960*/  SHFL.UP P6, R20, R25, R26, R27 ;  /* 0x0400001a19147389 */ /* 0x00006400000c001b */
[----:B01----:R-:W-:Y:S05]  /*0970*/  ENDCOLLECTIVE ;  /* 0x000000000000791b */ /* 0x003fea0003800000 */
.L_x_7:
        /* <DEDUP_REMOVED lines=8> */
.L_x_8:
        /* <DEDUP_REMOVED lines=8> */
.L_x_9:
[----:B------:R-:W-:Y:S01]  /*0a80*/  IMAD.MOV.U32 R26, RZ, RZ, 0x10 ;  /* 0x00000010ff1a7424 */ /* 0x000fe200078e00ff */
[----:B------:R-:W-:-:S05]  /*0a90*/  SEL R20, R20, RZ, P1 ;  /* 0x000000ff14147207 */ /* 0x000fca0000800000 */
[----:B------:R-:W-:-:S04]  /*0aa0*/  IMAD.IADD R23, R19, 0x1, R20 ;  /* 0x0000000113177824 */ /* 0x000fc800078e0214 */
[----:B------:R-:W-:-:S07]  /*0ab0*/  IMAD.MOV.U32 R25, RZ, RZ, R23 ;  /* 0x000000ffff197224 */ /* 0x000fce00078e0017 */
[----:B------:R-:W-:Y:S05]  /*0ac0*/  WARPSYNC.COLLECTIVE R24, `(.L_x_10) ;  /* 0x0000000018087348 */ /* 0x000fea0003c00000 */
[----:B------:R0:W1:Y:S02]  /*0ad0*/  SHFL.UP P6, R20, R25, R26, R27 ;  /* 0x0400001a19147389 */ /* 0x00006400000c001b */
[----:B01----:R-:W-:Y:S05]  /*0ae0*/  ENDCOLLECTIVE ;  /* 0x000000000000791b */ /* 0x003fea0003800000 */
.L_x_10:
[----:B------:R-:W-:Y:S05]  /*0af0*/  BRA `(.L_x_11) ;  /* 0xfffffff800c47947 */ /* 0x000fea000383ffff */
.L_x_12:
        /* <DEDUP_REMOVED lines=16> */
.L_x_94:


//--------------------- .text._Z22solve_1bc_rowseq_asynciPKiS0_S0_S0_S0_PiS1_S1_ --------------------------
	.section	.text._Z22solve_1bc_rowseq_asynciPKiS0_S0_S0_S0_PiS1_S1_,"ax",@progbits
	.align	128
        .global         _Z22solve_1bc_rowseq_asynciPKiS0_S0_S0_S0_PiS1_S1_
        .type           _Z22solve_1bc_rowseq_asynciPKiS0_S0_S0_S0_PiS1_S1_,@function
        .size           _Z22solve_1bc_rowseq_asynciPKiS0_S0_S0_S0_PiS1_S1_,(.L_x_95 - _Z22solve_1bc_rowseq_asynciPKiS0_S0_S0_S0_PiS1_S1_)
        .other          _Z22solve_1bc_rowseq_asynciPKiS0_S0_S0_S0_PiS1_S1_,@"STO_CUDA_ENTRY STV_DEFAULT"
_Z22solve_1bc_rowseq_asynciPKiS0_S0_S0_S0_PiS1_S1_:
.text._Z22solve_1bc_rowseq_asynciPKiS0_S0_S0_S0_PiS1_S1_:
[----:B------:R-:W-:Y:S01]  /*0000*/  LDC R1, c[0x0][0x37c] ;  /* 0x0000df00ff017b82 */ /* 0x000fe20000000800 */
[----:B------:R-:W0:Y:S01]  /*0010*/  S2R R21, SR_CTAID.X ;  /* 0x0000000000157919 */ /* 0x000e220000002500 */
[----:B------:R-:W0:Y:S02]  /*0020*/  LDCU UR4, c[0x0][0x380] ;  /* 0x00007000ff0477ac */ /* 0x000e240008000800 */
[----:B0-----:R-:W-:-:S13]  /*0030*/  ISETP.GE.AND P0, PT, R21, UR4, PT ;  /* 0x0000000415007c0c */ /* 0x001fda000bf06270 */
[----:B------:R-:W-:Y:S05]  /*0040*/  @P0 EXIT ;  /* 0x000000000000094d */ /* 0x000fea0003800000 */
[----:B------:R-:W0:Y:S01]  /*0050*/  LDC.64 R10, c[0x0][0x3c0] ;  /* 0x0000f000ff0a7b82 */ /* 0x000e220000000a00 */
[----:B------:R-:W-:Y:S01]  /*0060*/  IMAD.MOV.U32 R0, RZ, RZ, RZ ;  /* 0x000000ffff007224 */ /* 0x000fe200078e00ff */
[----:B------:R-:W1:Y:S01]  /*0070*/  LDCU.64 UR4, c[0x0][0x358] ;  /* 0x00006b00ff0477ac */ /* 0x000e620008000a00 */
[----:B------:R-:W-:Y:S02]  /*0080*/  IMAD.MOV.U32 R2, RZ, RZ, 0x1 ;  /* 0x00000001ff027424 */ /* 0x000fe400078e00ff */
[----:B------:R-:W-:-:S03]  /*0090*/  IMAD.MOV.U32 R3, RZ, RZ, RZ ;  /* 0x000000ffff037224 */ /* 0x000fc600078e00ff */
[----:B------:R-:W2:Y:S08]  /*00a0*/  LDC.64 R12, c[0x0][0x398] ;  /* 0x0000e600ff0c7b82 */ /* 0x000eb00000000a00 */
[----:B------:R-:W3:Y:S01]  /*00b0*/  LDC.64 R14, c[0x0][0x3a0] ;  /* 0x0000e800ff0e7b82 */ /* 0x000ee20000000a00 */
[----:B0-----:R-:W-:-:S04]  /*00c0*/  IMAD.WIDE.U32 R10, R21, 0x4, R10 ;  /* 0x00000004150a7825 */ /* 0x001fc800078e000a */
[----:B--2---:R-:W-:-:S04]  /*00d0*/  IMAD.WIDE.U32 R12, R21, 0x4, R12 ;  /* 0x00000004150c7825 */ /* 0x004fc800078e000c */
[----:B-1-3--:R-:W-:-:S07]  /*00e0*/  IMAD.WIDE.U32 R14, R21, 0x4, R14 ;  /* 0x00000004150e7825 */ /* 0x00afce00078e000e */
.L_x_28:
[----:B------:R-:W0:Y:S01]  /*00f0*/  LDC.64 R6, c[0x0][0x3b0] ;  /* 0x0000ec00ff067b82 */ /* 0x000e220000000a00 */
[----:B------:R-:W1:Y:S01]  /*0100*/  LDCU UR6, c[0x0][0x380] ;  /* 0x00007000ff0677ac */ /* 0x000e620008000800 */
[----:B0-----:R-:W-:-:S06]  /*0110*/  IMAD.WIDE.U32 R6, R21, 0x4, R6 ;  /* 0x0000000415067825 */ /* 0x001fcc00078e0006 */
[----:B------:R-:W2:Y:S01]  /*0120*/  LDG.E R7, desc[UR4][R6.64] ;  /* 0x0000000406077981 */ /* 0x000ea2000c1e1900 */
[----:B-1----:R-:W-:Y:S02]  /*0130*/  MOV R4, UR6 ;  /* 0x0000000600047c02 */ /* 0x002fe40008000f00 */
[----:B------:R-:W-:Y:S02]  /*0140*/  PLOP3.LUT P0, PT, PT, PT, PT, 0x80, 0x8 ;  /* 0x000000000008781c */ /* 0x000fe40003f0f070 */
[----:B--2---:R-:W-:-:S13]  /*0150*/  ISETP.NE.AND P1, PT, R7, R4, PT ;  /* 0x000000040700720c */ /* 0x004fda0003f25270 */
[----:B-----5:R-:W-:Y:S05]  /*0160*/  @!P1 BRA `(.L_x_13) ;  /* 0x0000000400e89947 */ /* 0x020fea0003800000 */
[----:B------:R-:W2:Y:S02]  /*0170*/  LDG.E R5, desc[UR4][R10.64] ;  /* 0x000000040a057981 */ /* 0x000ea4000c1e1900 */
[----:B--2---:R-:W-:-:S13]  /*0180*/  ISETP.NE.AND P1, PT, R5, RZ, PT ;  /* 0x000000ff0500720c */ /* 0x004fda0003f25270 */
[----:B------:R-:W-:Y:S05]  /*0190*/  @P1 BRA `(.L_x_13) ;  /* 0x0000000400dc1947 */ /* 0x000fea0003800000 */
[----:B------:R-:W0:Y:S01]  /*01a0*/  LDC.64 R6, c[0x0][0x3a8] ;  /* 0x0000ea00ff067b82 */ /* 0x000e220000000a00 */
[----:B------:R-:W-:-:S05]  /*01b0*/  IMAD.MOV.U32 R5, RZ, RZ, 0x1 ;  /* 0x00000001ff057424 */ /* 0x000fca00078e00ff */
[----:B------:R1:W-:Y:S04]  /*01c0*/  STG.E desc[UR4][R10.64], R5 ;  /* 0x000000050a007986 */ /* 0x0003e8000c101904 */
[----:B0-----:R-:W2:Y:S01]  /*01d0*/  LDG.E R6, desc[UR4][R6.64] ;  /* 0x0000000406067981 */ /* 0x001ea2000c1e1900 */
[----:B------:R-:W-:Y:S02]  /*01e0*/  PLOP3.LUT P0, PT, PT, PT, PT, 0x8, 0x80 ;  /* 0x000000000080781c */ /* 0x000fe40003f0e170 */
[----:B--2---:R-:W-:-:S13]  /*01f0*/  ISETP.NE.AND P1, PT, R21, R6, PT ;  /* 0x000000061500720c */ /* 0x004fda0003f25270 */
[----:B-1----:R-:W-:Y:S05]  /*0200*/  @!P1 BRA `(.L_x_13) ;  /* 0x0000000400c09947 */ /* 0x002fea0003800000 */
[----:B------:R-:W2:Y:S02]  /*0210*/  LDG.E.CONSTANT R7, desc[UR4][R14.64] ;  /* 0x000000040e077981 */ /* 0x000ea4000c1e9900 */
[----:B--2---:R-:W-:-:S13]  /*0220*/  ISETP.GE.AND P1, PT, R7, 0x1, PT ;  /* 0x000000010700780c */ /* 0x004fda0003f26270 */
[----:B------:R-:W-:Y:S05]  /*0230*/  @!P1 BRA `(.L_x_13) ;  /* 0x0000000400b49947 */ /* 0x000fea0003800000 */
[----:B------:R0:W5:Y:S01]  /*0240*/  LDG.E.CONSTANT R5, desc[UR4][R12.64] ;  /* 0x000000040c057981 */ /* 0x000162000c1e9900 */
[C---:B------:R-:W-:Y:S01]  /*0250*/  ISETP.GE.U32.AND P2, PT, R7.reuse, 0x4, PT ;  /* 0x000000040700780c */ /* 0x040fe20003f46070 */
[----:B------:R-:W-:Y:S01]  /*0260*/  IMAD.MOV.U32 R8, RZ, RZ, RZ ;  /* 0x000000ffff087224 */ /* 0x000fe200078e00ff */
[----:B------:R-:W-:-:S04]  /*0270*/  LOP3.LUT R6, R7, 0x3, RZ, 0xc0, !PT ;  /* 0x0000000307067812 */ /* 0x000fc800078ec0ff */
[----:B------:R-:W-:-:S07]  /*0280*/  ISETP.NE.AND P1, PT, R6, RZ, PT ;  /* 0x000000ff0600720c */ /* 0x000fce0003f25270 */
[----:B0-----:R-:W-:Y:S06]  /*0290*/  @!P2 BRA `(.L_x_14) ;  /* 0x0000000000d0a947 */ /* 0x001fec0003800000 */
[----:B------:R-:W0:Y:S01]  /*02a0*/  LDC.64 R16, c[0x0][0x3b8] ;  /* 0x0000ee00ff107b82 */ /* 0x000e220000000a00 */
[----:B------:R-:W-:Y:S01]  /*02b0*/  LOP3.LUT R8, R7, 0x7ffffffc, RZ, 0xc0, !PT ;  /* 0x7ffffffc07087812 */ /* 0x000fe200078ec0ff */
[----:B-----5:R-:W-:-:S03]  /*02c0*/  IMAD.MOV.U32 R7, RZ, RZ, R5 ;  /* 0x000000ffff077224 */ /* 0x020fc600078e0005 */
[----:B------:R-:W-:-:S07]  /*02d0*/  IADD3 R9, PT, PT, -R8, RZ, RZ ;  /* 0x000000ff08097210 */ /* 0x000fce0007ffe1ff */
.L_x_15:
[----:B------:R-:W1:Y:S08]  /*02e0*/  LDC.64 R18, c[0x0][0x390] ;  /* 0x0000e400ff127b82 */ /* 0x000e700000000a00 */
[----:B------:R-:W2:Y:S08]  /*02f0*/  LDC R20, c[0x0][0x380] ;  /* 0x0000e000ff147b82 */ /* 0x000eb00000000800 */
[----:B------:R-:W3:Y:S01]  /*0300*/  LDC R4, c[0x0][0x380] ;  /* 0x0000e000ff047b82 */ /* 0x000ee20000000800 */
[----:B-1----:R-:W-:-:S05]  /*0310*/  IMAD.WIDE R18, R7, 0x4, R18 ;  /* 0x0000000407127825 */ /* 0x002fca00078e0212 */
[----:B------:R-:W0:Y:S04]  /*0320*/  LDG.E.CONSTANT R24, desc[UR4][R18.64] ;  /* 0x0000000412187981 */ /* 0x000e28000c1e9900 */
[----:B------:R-:W4:Y:S01]  /*0330*/  LDG.E.CONSTANT R25, desc[UR4][R18.64+0x4] ;  /* 0x0000040412197981 */ /* 0x000f22000c1e9900 */
[----:B0-----:R-:W-:-:S06]  /*0340*/  IMAD.WIDE R28, R24, 0x4, R16 ;  /* 0x00000004181c7825 */ /* 0x001fcc00078e0210 */
[----:B--2---:R-:W3:Y:S02]  /*0350*/  ATOMG.E.CAS.STRONG.GPU PT, R29, [R28], R20, R21 ;  /* 0x000000141c1d73a9 */ /* 0x004ee400001ee115 */
[----:B---3--:R-:W-:-:S13]  /*0360*/  ISETP.NE.AND P2, PT, R29, R4, PT ;  /* 0x000000041d00720c */ /* 0x008fda0003f45270 */
[----:B------:R-:W0:Y:S02]  /*0370*/  @!P2 LDC.64 R22, c[0x0][0x388] ;  /* 0x0000e200ff16ab82 */ /* 0x000e240000000a00 */
[----:B0-----:R-:W-:-:S06]  /*0380*/  @!P2 IMAD.WIDE R28, R24, 0x4, R22 ;  /* 0x00000004181ca825 */ /* 0x001fcc00078e0216 */
[----:B------:R-:W0:Y:S01]  /*0390*/  @!P2 LDC.64 R22, c[0x0][0x3b0] ;  /* 0x0000ec00ff16ab82 */ /* 0x000e220000000a00 */
[----:B------:R-:W0:Y:S02]  /*03a0*/  @!P2 LDG.E.CONSTANT R27, desc[UR4][R28.64] ;  /* 0x000000041c1ba981 */ /* 0x000e24000c1e9900 */
[----:B0-----:R-:W-:-:S05]  /*03b0*/  @!P2 IMAD.WIDE R26, R27, 0x4, R22 ;  /* 0x000000041b1aa825 */ /* 0x001fca00078e0216 */
[----:B------:R4:W-:Y:S02]  /*03c0*/  @!P2 STG.E desc[UR4][R26.64], R24 ;  /* 0x000000181a00a986 */ /* 0x0009e4000c101904 */
[----:B----4-:R-:W-:-:S05]  /*03d0*/  IMAD.WIDE R26, R25, 0x4, R16 ;  /* 0x00000004191a7825 */ /* 0x010fca00078e0210 */
[----:B------:R-:W2:Y:S02]  /*03e0*/  ATOMG.E.CAS.STRONG.GPU PT, R23, [R26], R20, R21 ;  /* 0x000000141a1773a9 */ /* 0x000ea400001ee115 */
[----:B--2---:R-:W-:-:S13]  /*03f0*/  ISETP.NE.AND P2, PT, R23, R4, PT ;  /* 0x000000041700720c */ /* 0x004fda0003f45270 */
[----:B------:R-:W0:Y:S02]  /*0400*/  @!P2 LDC.64 R22, c[0x0][0x388] ;  /* 0x0000e200ff16ab82 */ /* 0x000e240000000a00 */
[----:B0-----:R-:W-:-:S06]  /*0410*/  @!P2 IMAD.WIDE R28, R25, 0x4, R22 ;  /* 0x00000004191ca825 */ /* 0x001fcc00078e0216 */
[----:B------:R-:W0:Y:S01]  /*0420*/  @!P2 LDC.64 R22, c[0x0][0x3b0] ;  /* 0x0000ec00ff16ab82 */ /* 0x000e220000000a00 */
[----:B------:R-:W0:Y:S04]  /*0430*/  @!P2 LDG.E.CONSTANT R28, desc[UR4][R28.64] ;  /* 0x000000041c1ca981 */ /* 0x000e28000c1e9900 */
[----:B------:R-:W2:Y:S01]  /*0440*/  LDG.E.CONSTANT R29, desc[UR4][R18.64+0x8] ;  /* 0x00000804121d7981 */ /* 0x000ea2000c1e9900 */
[----:B0-----:R-:W-:-:S05]  /*0450*/  @!P2 IMAD.WIDE R22, R28, 0x4, R22 ;  /* 0x000000041c16a825 */ /* 0x001fca00078e0216 */
[----:B------:R2:W-:Y:S02]  /*0460*/  @!P2 STG.E desc[UR4][R22.64], R25 ;  /* 0x000000191600a986 */ /* 0x0005e4000c101904 */
[----:B--2---:R-:W-:-:S05]  /*0470*/  IMAD.WIDE R22, R29, 0x4, R16 ;  /* 0x000000041d167825 */ /* 0x004fca00078e0210 */
[----:B------:R-:W2:Y:S02]  /*0480*/  ATOMG.E.CAS.STRONG.GPU PT, R24, [R22], R20, R21 ;  /* 0x00000014161873a9 */ /* 0x000ea400001ee115 */
[----:B--2---:R-:W-:Y:S02]  /*0490*/  ISETP.NE.AND P2, PT, R24, R4, PT ;  /* 0x000000041800720c */ /* 0x004fe40003f45270 */
[----:B------:R0:W2:Y:S11]  /*04a0*/  LDG.E.CONSTANT R24, desc[UR4][R18.64+0xc] ;  /* 0x00000c0412187981 */ /* 0x0000b6000c1e9900 */
[----:B------:R-:W1:Y:S08]  /*04b0*/  @!P2 LDC.64 R26, c[0x0][0x388] ;  /* 0x0000e200ff1aab82 */ /* 0x000e700000000a00 */
[----:B0-----:R-:W0:Y:S01]  /*04c0*/  @!P2 LDC.64 R18, c[0x0][0x3b0] ;  /* 0x0000ec00ff12ab82 */ /* 0x001e220000000a00 */
[----:B-1----:R-:W-:-:S06]  /*04d0*/  @!P2 IMAD.WIDE R26, R29, 0x4, R26 ;  /* 0x000000041d1aa825 */ /* 0x002fcc00078e021a */
[----:B------:R-:W0:Y:S02]  /*04e0*/  @!P2 LDG.E.CONSTANT R27, desc[UR4][R26.64] ;  /* 0x000000041a1ba981 */ /* 0x000e24000c1e9900 */
[----:B0-----:R-:W-:-:S04]  /*04f0*/  @!P2 IMAD.WIDE R18, R27, 0x4, R18 ;  /* 0x000000041b12a825 */ /* 0x001fc800078e0212 */
[----:B--2---:R-:W-:Y:S01]  /*0500*/  IMAD.WIDE R26, R24, 0x4, R16 ;  /* 0x00000004181a7825 */ /* 0x004fe200078e0210 */
[----:B------:R0:W-:Y:S04]  /*0510*/  @!P2 STG.E desc[UR4][R18.64], R29 ;  /* 0x0000001d1200a986 */ /* 0x0001e8000c101904 */
[----:B------:R-:W2:Y:S02]  /*0520*/  ATOMG.E.CAS.STRONG.GPU PT, R25, [R26], R20, R21 ;  /* 0x000000141a1973a9 */ /* 0x000ea400001ee115 */
[----:B--2---:R-:W-:-:S13]  /*0530*/  ISETP.NE.AND P2, PT, R25, R4, PT ;  /* 0x000000041900720c */ /* 0x004fda0003f45270 */
[----:B------:R-:W0:Y:S02]  /*0540*/  @!P2 LDC.64 R22, c[0x0][0x388] ;  /* 0x0000e200ff16ab82 */ /* 0x000e240000000a00 */
[----:B0-----:R-:W-:-:S06]  /*0550*/  @!P2 IMAD.WIDE R28, R24, 0x4, R22 ;  /* 0x00000004181ca825 */ /* 0x001fcc00078e0216 */
[----:B------:R-:W0:Y:S01]  /*0560*/  @!P2 LDC.64 R22, c[0x0][0x3b0] ;  /* 0x0000ec00ff16ab82 */ /* 0x000e220000000a00 */
[----:B------:R-:W0:Y:S01]  /*0570*/  @!P2 LDG.E.CONSTANT R25, desc[UR4][R28.64] ;  /* 0x000000041c19a981 */ /* 0x000e22000c1e9900 */
[----:B------:R-:W-:Y:S02]  /*0580*/  VIADD R9, R9, 0x4 ;  /* 0x0000000409097836 */ /* 0x000fe40000000000 */
[----:B------:R-:W-:Y:S02]  /*0590*/  VIADD R7, R7, 0x4 ;  /* 0x0000000407077836 */ /* 0x000fe40000000000 */
[----:B0-----:R-:W-:-:S05]  /*05a0*/  @!P2 IMAD.WIDE R22, R25, 0x4, R22 ;  /* 0x000000041916a825 */ /* 0x001fca00078e0216 */
[----:B------:R1:W-:Y:S01]  /*05b0*/  @!P2 STG.E desc[UR4][R22.64], R24 ;  /* 0x000000181600a986 */ /* 0x0003e2000c101904 */
[----:B------:R-:W-:-:S13]  /*05c0*/  ISETP.NE.AND P2, PT, R9, RZ, PT ;  /* 0x000000ff0900720c */ /* 0x000fda0003f45270 */
[----:B-1----:R-:W-:Y:S05]  /*05d0*/  @P2 BRA `(.L_x_15) ;  /* 0xfffffffc00402947 */ /* 0x002fea000383ffff */
.L_x_14:
[----:B------:R-:W-:Y:S05]  /*05e0*/  @!P1 BRA `(.L_x_13) ;  /* 0x0000000000c89947 */ /* 0x000fea0003800000 */
[----:B------:R-:W0:Y:S01]  /*05f0*/  LDC.64 R16, c[0x0][0x390] ;  /* 0x0000e400ff107b82 */ /* 0x000e220000000a00 */
[----:B-----5:R-:W-:-:S05]  /*0600*/  IADD3 R9, PT, PT, R5, R8, RZ ;  /* 0x0000000805097210 */ /* 0x020fca0007ffe0ff */
[----:B0-----:R-:W-:Y:S02]  /*0610*/  IMAD.WIDE R8, R9, 0x4, R16 ;  /* 0x0000000409087825 */ /* 0x001fe400078e0210 */
[----:B------:R-:W0:Y:S03]  /*0620*/  LDC.64 R16, c[0x0][0x3b8] ;  /* 0x0000ee00ff107b82 */ /* 0x000e260000000a00 */
[----:B------:R-:W0:Y:S05]  /*0630*/  LDG.E.CONSTANT R5, desc[UR4][R8.64] ;  /* 0x0000000408057981 */ /* 0x000e2a000c1e9900 */
[----:B------:R-:W1:Y:S01]  /*0640*/  LDC R20, c[0x0][0x380] ;  /* 0x0000e000ff147b82 */ /* 0x000e620000000800 */
[----:B0-----:R-:W-:-:S06]  /*0650*/  IMAD.WIDE R18, R5, 0x4, R16 ;  /* 0x0000000405127825 */ /* 0x001fcc00078e0210 */
[----:B-1----:R-:W2:Y:S01]  /*0660*/  ATOMG.E.CAS.STRONG.GPU PT, R19, [R18], R20, R21 ;  /* 0x00000014121373a9 */ /* 0x002ea200001ee115 */
[----:B------:R-:W-:Y:S01]  /*0670*/  BSSY.RECONVERGENT B0, `(.L_x_16) ;  /* 0x000000a000007945 */ /* 0x000fe20003800200 */
[----:B------:R-:W-:Y:S02]  /*0680*/  ISETP.NE.AND P2, PT, R6, 0x1, PT ;  /* 0x000000010600780c */ /* 0x000fe40003f45270 */
[----:B--2---:R-:W-:-:S13]  /*0690*/  ISETP.NE.AND P1, PT, R19, R4, PT ;  /* 0x000000041300720c */ /* 0x004fda0003f25270 */
[----:B------:R-:W-:Y:S05]  /*06a0*/  @P1 BRA `(.L_x_17) ;  /* 0x0000000000181947 */ /* 0x000fea0003800000 */
[----:B------:R-:W0:Y:S08]  /*06b0*/  LDC.64 R18, c[0x0][0x388] ;  /* 0x0000e200ff127b82 */ /* 0x000e300000000a00 */
[----:B------:R-:W1:Y:S01]  /*06c0*/  LDC.64 R22, c[0x0][0x3b0] ;  /* 0x0000ec00ff167b82 */ /* 0x000e620000000a00 */
[----:B0-----:R-:W-:-:S06]  /*06d0*/  IMAD.WIDE R18, R5, 0x4, R18 ;  /* 0x0000000405127825 */ /* 0x001fcc00078e0212 */
[----:B------:R-:W1:Y:S02]  /*06e0*/  LDG.E.CONSTANT R19, desc[UR4][R18.64] ;  /* 0x0000000412137981 */ /* 0x000e64000c1e9900 */
[----:B-1----:R-:W-:-:S05]  /*06f0*/  IMAD.WIDE R22, R19, 0x4, R22 ;  /* 0x0000000413167825 */ /* 0x002fca00078e0216 */
[----:B------:R0:W-:Y:S02]  /*0700*/  STG.E desc[UR4][R22.64], R5 ;  /* 0x0000000516007986 */ /* 0x0001e4000c101904 */
.L_x_17:
[----:B------:R-:W-:Y:S05]  /*0710*/  BSYNC.RECONVERGENT B0 ;  /* 0x0000000000007941 */ /* 0x000fea0003800200 */
.L_x_16:
[----:B------:R-:W-:Y:S05]  /*0720*/  @!P2 BRA `(.L_x_13) ;  /* 0x000000000078a947 */ /* 0x000fea0003800000 */
[----:B0-----:R-:W2:Y:S01]  /*0730*/  LDG.E.CONSTANT R5, desc[UR4][R8.64+0x4] ;  /* 0x0000040408057981 */ /* 0x001ea2000c1e9900 */
[----:B------:R-:W0:Y:S01]  /*0740*/  LDC R20, c[0x0][0x380] ;  /* 0x0000e000ff147b82 */ /* 0x000e220000000800 */
[----:B--2---:R-:W-:-:S06]  /*0750*/  IMAD.WIDE R18, R5, 0x4, R16 ;  /* 0x0000000405127825 */ /* 0x004fcc00078e0210 */
[----:B0-----:R-:W2:Y:S01]  /*0760*/  ATOMG.E.CAS.STRONG.GPU PT, R19, [R18], R20, R21 ;  /* 0x00000014121373a9 */ /* 0x001ea200001ee115 */
        /* <DEDUP_REMOVED lines=10> */
.L_x_19:
[----:B------:R-:W-:Y:S05]  /*0810*/  BSYNC.RECONVERGENT B0 ;  /* 0x0000000000007941 */ /* 0x000fea0003800200 */
.L_x_18:
[----:B------:R-:W-:Y:S05]  /*0820*/  @!P2 BRA `(.L_x_13) ;  /* 0x000000000038a947 */ /* 0x000fea0003800000 */
[----:B0-----:R-:W2:Y:S01]  /*0830*/  LDG.E.CONSTANT R5, desc[UR4][R8.64+0x8] ;  /* 0x0000080408057981 */ /* 0x001ea2000c1e9900 */
[----:B------:R-:W0:Y:S01]  /*0840*/  LDC R20, c[0x0][0x380] ;  /* 0x0000e000ff147b82 */ /* 0x000e220000000800 */
[----:B--2---:R-:W-:-:S06]  /*0850*/  IMAD.WIDE R16, R5, 0x4, R16 ;  /* 0x0000000405107825 */ /* 0x004fcc00078e0210 */
[----:B0-----:R-:W2:Y:S01]  /*0860*/  ATOMG.E.CAS.STRONG.GPU PT, R17, [R16], R20, R21 ;  /* 0x00000014101173a9 */ /* 0x001ea200001ee115 */
[----:B------:R-:W-:Y:S01]  /*0870*/  BSSY.RECONVERGENT B0, `(.L_x_13) ;  /* 0x0000009000007945 */ /* 0x000fe20003800200 */
        /* <DEDUP_REMOVED lines=8> */
.L_x_20:
[----:B------:R-:W-:Y:S05]  /*0900*/  BSYNC.RECONVERGENT B0 ;  /* 0x0000000000007941 */ /* 0x000fea0003800200 */
.L_x_13:
[----:B0-----:R-:W0:Y:S08]  /*0910*/  LDC.64 R8, c[0x4][0x38] ;  /* 0x01000e00ff087b82 */ /* 0x001e300000000a00 */
[----:B------:R-:W1:Y:S01]  /*0920*/  LDC.64 R6, c[0x4][0x50] ;  /* 0x01001400ff067b82 */ /* 0x000e620000000a00 */
[----:B------:R-:W-:Y:S06]  /*0930*/  MEMBAR.SC.SYS ;  /* 0x0000000000007992 */ /* 0x000fec0000003000 */
[----:B------:R-:W-:-:S00]  /*0940*/  ERRBAR ;  /* 0x00000000000079ab */ /* 0x000fc00000000000 */
[----:B------:R-:W-:Y:S06]  /*0950*/  CGAERRBAR ;  /* 0x00000000000075ab */ /* 0x000fec0000000000 */
[----:B------:R-:W-:Y:S01]  /*0960*/  CCTL.IVALL ;  /* 0x00000000ff00798f */ /* 0x000fe20002000000 */
[----:B-----5:R-:W-:Y:S02]  /*0970*/  VOTE.ANY R5, PT, PT ;  /* 0x0000000000057806 */ /* 0x020fe400038e0100 */
[----:B------:R-:W-:Y:S02]  /*0980*/  ISETP.NE.OR P0, PT, R2, 0x1, !P0 ;  /* 0x000000010200780c */ /* 0x000fe40004705670 */
[----:B------:R-:W-:-:S13]  /*0990*/  ISETP.EQ.U32.AND P1, PT, R5, -0x1, PT ;  /* 0xffffffff0500780c */ /* 0x000fda0003f22070 */
[----:B0-----:R0:W5:Y:S01]  /*09a0*/  @!P1 ATOMG.E.ADD.STRONG.GPU PT, R17, desc[UR4][R8.64], R2 ;  /* 0x80000002081199a8 */ /* 0x00116200081ef104 */
[----:B------:R-:W-:Y:S05]  /*09b0*/  @!P1 BRA `(.L_x_21) ;  /* 0x0000000000449947 */ /* 0x000fea0003800000 */
[----:B-----5:R-:W2:Y:S01]  /*09c0*/  SHFL.UP P1, R17, R2, 0x1, RZ ;  /* 0x0420000002117989 */ /* 0x020ea200000200ff */
[----:B------:R-:W-:Y:S02]  /*09d0*/  IMAD.MOV.U32 R5, RZ, RZ, R2 ;  /* 0x000000ffff057224 */ /* 0x000fe400078e0002 */
[----:B--2---:R-:W-:Y:S02]  /*09e0*/  @P1 IMAD.IADD.U32 R5, R2, 0x1, R17 ;  /* 0x0000000102051824 */ /* 0x004fe400078e0011 */
[----:B------:R-:W2:Y:S03]  /*09f0*/  S2R R17, SR_LANEID ;  /* 0x0000000000117919 */ /* 0x000ea60000000000 */
[----:B------:R-:W3:Y:S02]  /*0a00*/  SHFL.UP P1, R16, R5, 0x2, RZ ;  /* 0x0440000005107989 */ /* 0x000ee400000200ff */
[----:B---3--:R-:W-:-:S02]  /*0a10*/  @P1 IADD3 R5, PT, PT, R5, R16, RZ ;  /* 0x0000001005051210 */ /* 0x008fc40007ffe0ff */
[----:B--2---:R-:W-:-:S03]  /*0a20*/  ISETP.EQ.U32.AND P2, PT, R17, 0x1f, PT ;  /* 0x0000001f1100780c */ /* 0x004fc60003f42070 */
[----:B------:R-:W2:Y:S02]  /*0a30*/  SHFL.UP P1, R16, R5, 0x4, RZ ;  /* 0x0480000005107989 */ /* 0x000ea400000200ff */
[----:B--2---:R-:W-:-:S05]  /*0a40*/  @P1 IMAD.IADD.U32 R5, R5, 0x1, R16 ;  /* 0x0000000105051824 */ /* 0x004fca00078e0010 */
[----:B------:R-:W2:Y:S02]  /*0a50*/  SHFL.UP P1, R16, R5, 0x8, RZ ;  /* 0x0500000005107989 */ /* 0x000ea400000200ff */
[----:B--2---:R-:W-:-:S05]  /*0a60*/  @P1 IMAD.IADD.U32 R5, R5, 0x1, R16 ;  /* 0x0000000105051824 */ /* 0x004fca00078e0010 */
[----:B------:R-:W2:Y:S02]  /*0a70*/  SHFL.UP P1, R16, R5, 0x10, RZ ;  /* 0x0600000005107989 */ /* 0x000ea400000200ff */
[----:B--2---:R-:W-:-:S05]  /*0a80*/  @P1 IADD3 R5, PT, PT, R5, R16, RZ ;  /* 0x0000001005051210 */ /* 0x004fca0007ffe0ff */
[----:B0-----:R-:W2:Y:S04]  /*0a90*/  @P2 ATOMG.E.ADD.STRONG.GPU PT, R8, desc[UR4][R8.64], R5 ;  /* 0x80000005080829a8 */ /* 0x001ea800081ef104 */
[----:B------:R-:W-:Y:S04]  /*0aa0*/  SHFL.UP P1, R16, R5, 0x1, RZ ;  /* 0x0420000005107989 */ /* 0x000fe800000200ff */
[----:B--2---:R-:W0:Y:S02]  /*0ab0*/  SHFL.IDX PT, R17, R8, 0x1f, 0x1f ;  /* 0x03e01f0008117f89 */ /* 0x004e2400000e0000 */
[----:B0-----:R-:W-:-:S07]  /*0ac0*/  @P1 IMAD.IADD.U32 R17, R17, 0x1, R16 ;  /* 0x0000000111111824 */ /* 0x001fce00078e0010 */
.L_x_21:
[----:B------:R-:W-:Y:S04]  /*0ad0*/  BSSY.RECONVERGENT B0, `(.L_x_22) ;  /* 0x0000009000007945 */ /* 0x000fe80003800200 */
[----:B------:R-:W-:Y:S05]  /*0ae0*/  @P0 BRA `(.L_x_23) ;  /* 0x00000000001c0947 */ /* 0x000fea0003800000 */
[----:B------:R-:W2:Y:S01]  /*0af0*/  S2R R16, SR_LANEID ;  /* 0x0000000000107919 */ /* 0x000ea20000000000 */
[----:B0-----:R-:W0:Y:S01]  /*0b00*/  LDC.64 R8, c[0x4][0x30] ;  /* 0x01000c00ff087b82 */ /* 0x001e220000000a00 */
[----:B------:R-:W-:Y:S02]  /*0b10*/  VOTEU.ANY UR6, UPT, PT ;  /* 0x0000000000067886 */ /* 0x000fe400038e0100 */
[----:B------:R-:W-:Y:S02]  /*0b20*/  UFLO.U32 UR7, UR6 ;  /* 0x00000006000772bd */ /* 0x000fe400080e0000 */
[----:B------:R-:W0:Y:S04]  /*0b30*/  POPC R5, UR6 ;  /* 0x0000000600057d09 */ /* 0x000e280008000000 */
[----:B--2---:R-:W-:-:S13]  /*0b40*/  ISETP.EQ.U32.AND P0, PT, R16, UR7, PT ;  /* 0x0000000710007c0c */ /* 0x004fda000bf02070 */
[----:B0-----:R2:W5:Y:S02]  /*0b50*/  @P0 ATOMG.E.ADD.STRONG.GPU PT, RZ, desc[UR4][R8.64], R5 ;  /* 0x8000000508ff09a8 */ /* 0x00156400081ef104 */
.L_x_23:
[----:B------:R-:W-:Y:S05]  /*0b60*/  BSYNC.RECONVERGENT B0 ;  /* 0x0000000000007941 */ /* 0x000fea0003800200 */
.L_x_22:
[----:B------:R-:W-:Y:S06]  /*0b70*/  MEMBAR.SC.GPU ;  /* 0x0000000000007992 */ /* 0x000fec0000002000 */
[----:B------:R-:W-:-:S00]  /*0b80*/  ERRBAR ;  /* 0x00000000000079ab */ /* 0x000fc00000000000 */
[----:B------:R-:W-:Y:S06]  /*0b90*/  CGAERRBAR ;  /* 0x00000000000075ab */ /* 0x000fec0000000000 */
[----:B------:R-:W-:Y:S04]  /*0ba0*/  CCTL.IVALL ;  /* 0x00000000ff00798f */ /* 0x000fe80002000000 */
[----:B-1----:R-:W3:Y:S01]  /*0bb0*/  LDG.E R16, desc[UR4][R6.64] ;  /* 0x0000000406107981 */ /* 0x002ee2000c1e1900 */
[----:B--2---:R-:W-:Y:S01]  /*0bc0*/  IABS R5, R4 ;  /* 0x0000000400057213 */ /* 0x004fe20000000000 */
[----:B-----5:R-:W-:Y:S01]  /*0bd0*/  IMAD.IADD R17, R17, 0x1, R2 ;  /* 0x0000000111117824 */ /* 0x020fe200078e0202 */
[----:B------:R-:W-:Y:S02]  /*0be0*/  BSSY.RECONVERGENT B0, `(.L_x_24) ;  /* 0x0000042000007945 */ /* 0x000fe40003800200 */
[----:B------:R-:W1:Y:S02]  /*0bf0*/  I2F.RP R18, R5 ;  /* 0x0000000500127306 */ /* 0x000e640000209400 */
[----:B0-----:R-:W-:-:S06]  /*0c00*/  IABS R2, R17 ;  /* 0x0000001100027213 */ /* 0x001fcc0000000000 */
[----:B-1----:R-:W0:Y:S02]  /*0c10*/  MUFU.RCP R18, R18 ;  /* 0x0000001200127308 */ /* 0x002e240000001000 */
[----:B0-----:R-:W-:-:S06]  /*0c20*/  VIADD R8, R18, 0xffffffe ;  /* 0x0ffffffe12087836 */ /* 0x001fcc0000000000 */
[----:B------:R0:W1:Y:S02]  /*0c30*/  F2I.FTZ.U32.TRUNC.NTZ R9, R8 ;  /* 0x0000000800097305 */ /* 0x000064000021f000 */
[----:B0-----:R-:W-:Y:S01]  /*0c40*/  IMAD.MOV.U32 R8, RZ, RZ, RZ ;  /* 0x000000ffff087224 */ /* 0x001fe200078e00ff */
[----:B-1----:R-:W-:-:S05]  /*0c50*/  IADD3 R20, PT, PT, RZ, -R9, RZ ;  /* 0x80000009ff147210 */ /* 0x002fca0007ffe0ff */
[----:B------:R-:W-:-:S04]  /*0c60*/  IMAD R19, R20, R5, RZ ;  /* 0x0000000514137224 */ /* 0x000fc800078e02ff */
[----:B------:R-:W-:-:S06]  /*0c70*/  IMAD.HI.U32 R9, R9, R19, R8 ;  /* 0x0000001309097227 */ /* 0x000fcc00078e0008 */
[----:B------:R-:W-:-:S05]  /*0c80*/  IMAD.HI.U32 R9, R9, R2, RZ ;  /* 0x0000000209097227 */ /* 0x000fca00078e00ff */
[----:B------:R-:W-:-:S05]  /*0c90*/  IADD3 R18, PT, PT, -R9, RZ, RZ ;  /* 0x000000ff09127210 */ /* 0x000fca0007ffe1ff */
[----:B------:R-:W-:Y:S01]  /*0ca0*/  IMAD R8, R5, R18, R2 ;  /* 0x0000001205087224 */ /* 0x000fe200078e0202 */
[-C--:B------:R-:W-:Y:S02]  /*0cb0*/  LOP3.LUT R2, R17, R4.reuse, RZ, 0x3c, !PT ;  /* 0x0000000411027212 */ /* 0x080fe400078e3cff */
[----:B------:R-:W-:Y:S02]  /*0cc0*/  LOP3.LUT R18, RZ, R4, RZ, 0x33, !PT ;  /* 0x00000004ff127212 */ /* 0x000fe400078e33ff */
[----:B------:R-:W-:Y:S02]  /*0cd0*/  ISETP.GT.U32.AND P2, PT, R5, R8, PT ;  /* 0x000000080500720c */ /* 0x000fe40003f44070 */
[----:B------:R-:W-:Y:S01]  /*0ce0*/  ISETP.GE.AND P0, PT, R2, RZ, PT ;  /* 0x000000ff0200720c */ /* 0x000fe20003f06270 */
[----:B------:R-:W-:-:S10]  /*0cf0*/  IMAD.MOV.U32 R2, RZ, RZ, RZ ;  /* 0x000000ffff027224 */ /* 0x000fd400078e00ff */
[----:B------:R-:W-:Y:S02]  /*0d00*/  @!P2 IMAD.IADD R8, R8, 0x1, -R5 ;  /* 0x000000010808a824 */ /* 0x000fe400078e0a05 */
[----:B------:R-:W-:-:S03]  /*0d10*/  @!P2 VIADD R9, R9, 0x1 ;  /* 0x000000010909a836 */ /* 0x000fc60000000000 */
[----:B------:R-:W-:-:S13]  /*0d20*/  ISETP.GE.U32.AND P1, PT, R8, R5, PT ;  /* 0x000000050800720c */ /* 0x000fda0003f26070 */
[----:B------:R-:W-:Y:S02]  /*0d30*/  @P1 IADD3 R9, PT, PT, R9, 0x1, RZ ;  /* 0x0000000109091810 */ /* 0x000fe40007ffe0ff */
[----:B------:R-:W-:-:S03]  /*0d40*/  ISETP.NE.AND P1, PT, R4, RZ, PT ;  /* 0x000000ff0400720c */ /* 0x000fc60003f25270 */
[----:B------:R-:W-:-:S05]  /*0d50*/  @!P0 IMAD.MOV R9, RZ, RZ, -R9 ;  /* 0x000000ffff098224 */ /* 0x000fca00078e0a09 */
[----:B------:R-:W-:Y:S02]  /*0d60*/  SEL R9, R18, R9, !P1 ;  /* 0x0000000912097207 */ /* 0x000fe40004800000 */
[----:B---3--:R-:W-:-:S04]  /*0d70*/  ISETP.GT.AND P0, PT, R16, R3, PT ;  /* 0x000000031000720c */ /* 0x008fc80003f04270 */
[----:B------:R-:W-:-:S13]  /*0d80*/  ISETP.LE.OR P0, PT, R9, R0, !P0 ;  /* 0x000000000900720c */ /* 0x000fda0004703670 */
[----:B------:R-:W-:Y:S05]  /*0d90*/  @P0 BRA `(.L_x_25) ;  /* 0x0000000000980947 */ /* 0x000fea0003800000 */
[----:B------:R-:W-:Y:S01]  /*0da0*/  ISETP.GE.AND P2, PT, R17, RZ, PT ;  /* 0x000000ff1100720c */ /* 0x000fe20003f46270 */
[----:B------:R-:W-:Y:S01]  /*0db0*/  VIADD R0, R0, 0x1 ;  /* 0x0000000100007836 */ /* 0x000fe20000000000 */
[-C--:B------:R-:W-:Y:S01]  /*0dc0*/  ISETP.GT.U32.AND P0, PT, R5, R8.reuse, PT ;  /* 0x000000080500720c */ /* 0x080fe20003f04070 */
[----:B------:R-:W-:Y:S01]  /*0dd0*/  IMAD.MOV.U32 R2, RZ, RZ, 0x1 ;  /* 0x00000001ff027424 */ /* 0x000fe200078e00ff */
[----:B------:R-:W-:Y:S02]  /*0de0*/  IADD3 R5, PT, PT, R8, -R5, RZ ;  /* 0x8000000508057210 */ /* 0x000fe40007ffe0ff */
[----:B------:R-:W-:Y:S02]  /*0df0*/  IADD3 R3, PT, PT, R3, 0x1, RZ ;  /* 0x0000000103037810 */ /* 0x000fe40007ffe0ff */
[----:B------:R-:W-:-:S05]  /*0e00*/  SEL R5, R5, R8, !P0 ;  /* 0x0000000805057207 */ /* 0x000fca0004000000 */
[----:B------:R-:W-:-:S05]  /*0e10*/  @!P2 IMAD.MOV R5, RZ, RZ, -R5 ;  /* 0x000000ffff05a224 */ /* 0x000fca00078e0a05 */
[----:B------:R-:W-:-:S04]  /*0e20*/  SEL R5, R18, R5, !P1 ;  /* 0x0000000512057207 */ /* 0x000fc80004800000 */
[----:B------:R-:W-:-:S13]  /*0e30*/  ISETP.NE.AND P0, PT, R5, RZ, PT ;  /* 0x000000ff0500720c */ /* 0x000fda0003f05270 */
[----:B------:R-:W-:Y:S05]  /*0e40*/  @P0 BRA `(.L_x_25) ;  /* 0x00000000006c0947 */ /* 0x000fea0003800000 */
[----:B------:R-:W0:Y:S02]  /*0e50*/  LDC.64 R8, c[0x4][0x30] ;  /* 0x01000c00ff087b82 */ /* 0x000e240000000a00 */
[----:B0-----:R-:W2:Y:S01]  /*0e60*/  ATOMG.E.EXCH.STRONG.GPU PT, R9, desc[UR4][R8.64], RZ ;  /* 0x800000ff080979a8 */ /* 0x001ea2000c1ef104 */
[----:B------:R-:W0:Y:S01]  /*0e70*/  S2R R16, SR_LANEID ;  /* 0x0000000000107919 */ /* 0x000e220000000000 */
[----:B--2---:R-:W-:Y:S01]  /*0e80*/  ISETP.NE.AND P0, PT, R9, R4, PT ;  /* 0x000000040900720c */ /* 0x004fe20003f05270 */
[----:B------:R-:W-:Y:S06]  /*0e90*/  MEMBAR.SC.GPU ;  /* 0x0000000000007992 */ /* 0x000fec0000002000 */
[----:B------:R-:W-:-:S00]  /*0ea0*/  ERRBAR ;  /* 0x00000000000079ab */ /* 0x000fc00000000000 */
[----:B------:R-:W-:Y:S06]  /*0eb0*/  CGAERRBAR ;  /* 0x00000000000075ab */ /* 0x000fec0000000000 */
[----:B------:R-:W-:Y:S01]  /*0ec0*/  CCTL.IVALL ;  /* 0x00000000ff00798f */ /* 0x000fe20002000000 */
[----:B------:R-:W-:Y:S04]  /*0ed0*/  BSSY.RECONVERGENT B1, `(.L_x_26) ;  /* 0x0000009000017945 */ /* 0x000fe80003800200 */
[----:B0-----:R-:W-:Y:S05]  /*0ee0*/  @P0 BRA `(.L_x_27) ;  /* 0x00000000001c0947 */ /* 0x001fea0003800000 */
[----:B------:R-:W0:Y:S01]  /*0ef0*/  S2R R8, SR_LANEID ;  /* 0x0000000000087919 */ /* 0x000e220000000000 */
[----:B------:R-:W1:Y:S01]  /*0f00*/  LDC.64 R4, c[0x4][0x40] ;  /* 0x01001000ff047b82 */ /* 0x000e620000000a00 */
[----:B------:R-:W-:Y:S02]  /*0f10*/  VOTEU.ANY UR6, UPT, PT ;  /* 0x0000000000067886 */ /* 0x000fe400038e0100 */
[----:B------:R-:W-:Y:S02]  /*0f20*/  UFLO.U32 UR7, UR6 ;  /* 0x00000006000772bd */ /* 0x000fe400080e0000 */
[----:B------:R-:W1:Y:S04]  /*0f30*/  POPC R9, UR6 ;  /* 0x0000000600097d09 */ /* 0x000e680008000000 */
[----:B0-----:R-:W-:-:S13]  /*0f40*/  ISETP.EQ.U32.AND P0, PT, R8, UR7, PT ;  /* 0x0000000708007c0c */ /* 0x001fda000bf02070 */
[----:B-1----:R0:W5:Y:S02]  /*0f50*/  @P0 ATOMG.E.ADD.STRONG.GPU PT, RZ, desc[UR4][R4.64], R9 ;  /* 0x8000000904ff09a8 */ /* 0x00216400081ef104 */
.L_x_27:
[----:B------:R-:W-:Y:S05]  /*0f60*/  BSYNC.RECONVERGENT B1 ;  /* 0x0000000000017941 */ /* 0x000fea0003800200 */
.L_x_26:
[----:B------:R-:W-:Y:S02]  /*0f70*/  VOTEU.ANY UR6, UPT, PT ;  /* 0x0000000000067886 */ /* 0x000fe400038e0100 */
[----:B------:R-:W-:Y:S02]  /*0f80*/  UFLO.U32 UR7, UR6 ;  /* 0x00000006000772bd */ /* 0x000fe400080e0000 */
[----:B0-----:R-:W0:Y:S04]  /*0f90*/  POPC R5, UR6 ;  /* 0x0000000600057d09 */ /* 0x001e280008000000 */
[----:B------:R-:W-:-:S13]  /*0fa0*/  ISETP.EQ.U32.AND P0, PT, R16, UR7, PT ;  /* 0x0000000710007c0c */ /* 0x000fda000bf02070 */
[----:B0-----:R0:W5:Y:S01]  /*0fb0*/  @P0 ATOMG.E.ADD.STRONG.GPU PT, RZ, desc[UR4][R6.64], R5 ;  /* 0x8000000506ff09a8 */ /* 0x00116200081ef104 */
[----:B------:R-:W-:Y:S06]  /*0fc0*/  MEMBAR.SC.SYS ;  /* 0x0000000000007992 */ /* 0x000fec0000003000 */
[----:B------:R-:W-:-:S00]  /*0fd0*/  ERRBAR ;  /* 0x00000000000079ab */ /* 0x000fc00000000000 */
[----:B------:R-:W-:Y:S06]  /*0fe0*/  CGAERRBAR ;  /* 0x00000000000075ab */ /* 0x000fec0000000000 */
[----:B0-----:R-:W-:Y:S01]  /*0ff0*/  CCTL.IVALL ;  /* 0x00000000ff00798f */ /* 0x001fe20002000000 */
.L_x_25:
[----:B------:R-:W-:Y:S05]  /*1000*/  BSYNC.RECONVERGENT B0 ;  /* 0x0000000000007941 */ /* 0x000fea0003800200 */
.L_x_24:
[----:B------:R-:W0:Y:S02]  /*1010*/  LDC.64 R4, c[0x4][0x40] ;  /* 0x01001000ff047b82 */ /* 0x000e240000000a00 */
[----:B0-----:R-:W2:Y:S02]  /*1020*/  LDG.E R4, desc[UR4][R4.64] ;  /* 0x0000000404047981 */ /* 0x001ea4000c1e1900 */
[----:B--2---:R-:W-:-:S13]  /*1030*/  ISETP.NE.AND P0, PT, R4, RZ, PT ;  /* 0x000000ff0400720c */ /* 0x004fda0003f05270 */
[----:B------:R-:W-:Y:S05]  /*1040*/  @!P0 BRA `(.L_x_28) ;  /* 0xfffffff000288947 */ /* 0x000fea000383ffff */
[----:B------:R-:W-:Y:S01]  /*1050*/  STG.E desc[UR4][R10.64], RZ ;  /* 0x000000ff0a007986 */ /* 0x000fe2000c101904 */
[----:B------:R-:W-:Y:S05]  /*1060*/  EXIT ;  /* 0x000000000000794d */ /* 0x000fea0003800000 */
.L_x_29:
        /* <DEDUP_REMOVED lines=9> */
.L_x_95:


//--------------------- .text._Z18compute_col_to_rowiPKiPi --------------------------
	.section	.text._Z18compute_col_to_rowiPKiPi,"ax",@progbits
	.align	128
        .global         _Z18compute_col_to_rowiPKiPi
        .type           _Z18compute_col_to_rowiPKiPi,@function
        .size           _Z18compute_col_to_rowiPKiPi,(.L_x_96 - _Z18compute_col_to_rowiPKiPi)
        .other          _Z18compute_col_to_rowiPKiPi,@"STO_CUDA_ENTRY STV_DEFAULT"
_Z18compute_col_to_rowiPKiPi:
.text._Z18compute_col_to_rowiPKiPi:
[----:B------:R-:W-:Y:S01]  /*0000*/  LDC R1, c[0x0][0x37c] ;  /* 0x0000df00ff017b82 */ /* 0x000fe20000000800 */
[----:B------:R-:W0:Y:S07]  /*0010*/  S2R R0, SR_TID.X ;  /* 0x0000000000007919 */ /* 0x000e2e0000002100 */
[----:B------:R-:W0:Y:S08]  /*0020*/  S2UR UR4, SR_CTAID.X ;  /* 0x00000000000479c3 */ /* 0x000e300000002500 */
[----:B------:R-:W0:Y:S08]  /*0030*/  LDC R7, c[0x0][0x360] ;  /* 0x0000d800ff077b82 */ /* 0x000e300000000800 */
[----:B------:R-:W1:Y:S01]  /*0040*/  LDC R2, c[0x0][0x380] ;  /* 0x0000e000ff027b82 */ /* 0x000e620000000800 */
[----:B0-----:R-:W-:Y:S01]  /*0050*/  IMAD R7, R7, UR4, R0 ;  /* 0x0000000407077c24 */ /* 0x001fe2000f8e0200 */
[----:B-1----:R-:W-:-:S04]  /*0060*/  ISETP.GE.AND P0, PT, R2, 0x1, PT ;  /* 0x000000010200780c */ /* 0x002fc80003f06270 */
[----:B------:R-:W-:-:S13]  /*0070*/  ISETP.GE.OR P0, PT, R7, R2, !P0 ;  /* 0x000000020700720c */ /* 0x000fda0004706670 */
[----:B------:R-:W-:Y:S05]  /*0080*/  @P0 EXIT ;  /* 0x000000000000094d */ /* 0x000fea0003800000 */
[----:B------:R-:W0:Y:S01]  /*0090*/  LDC R9, c[0x0][0x380] ;  /* 0x0000e000ff097b82 */ /* 0x000e220000000800 */
[----:B------:R-:W-:Y:S01]  /*00a0*/  HFMA2 R0, -RZ, RZ, 0, 0 ;  /* 0x00000000ff007431 */ /* 0x000fe200000001ff */
[----:B------:R-:W-:Y:S01]  /*00b0*/  BSSY.RECONVERGENT B0, `(.L_x_30) ;  /* 0x000000c000007945 */ /* 0x000fe20003800200 */
[----:B------:R-:W1:Y:S05]  /*00c0*/  LDCU.64 UR4, c[0x0][0x358] ;  /* 0x00006b00ff0477ac */ /* 0x000e6a0008000a00 */
[----:B------:R-:W2:Y:S02]  /*00d0*/  LDC.64 R4, c[0x0][0x388] ;  /* 0x0000e200ff047b82 */ /* 0x000ea40000000a00 */
.L_x_32:
[----:B0-----:R-:W-:-:S04]  /*00e0*/  IMAD R3, R7, R9, R0 ;  /* 0x0000000907037224 */ /* 0x001fc800078e0200 */
[----:B--2---:R-:W-:-:S06]  /*00f0*/  IMAD.WIDE R2, R3, 0x4, R4 ;  /* 0x0000000403027825 */ /* 0x004fcc00078e0204 */
[----:B-1----:R-:W2:Y:S02]  /*0100*/  LDG.E R2, desc[UR4][R2.64] ;  /* 0x0000000402027981 */ /* 0x002ea4000c1e1900 */
[----:B--2---:R-:W-:-:S13]  /*0110*/  ISETP.NE.AND P0, PT, R2, 0x1, PT ;  /* 0x000000010200780c */ /* 0x004fda0003f05270 */
[----:B------:R-:W-:Y:S05]  /*0120*/  @!P0 BRA `(.L_x_31) ;  /* 0x0000000000108947 */ /* 0x000fea0003800000 */
[----:B------:R-:W-:-:S04]  /*0130*/  IADD3 R0, PT, PT, R0, 0x1, RZ ;  /* 0x0000000100007810 */ /* 0x000fc80007ffe0ff */
[----:B------:R-:W-:-:S13]  /*0140*/  ISETP.NE.AND P0, PT, R0, R9, PT ;  /* 0x000000090000720c */ /* 0x000fda0003f05270 */
[----:B------:R-:W-:Y:S05]  /*0150*/  @P0 BRA `(.L_x_32) ;  /* 0xfffffffc00e00947 */ /* 0x000fea000383ffff */
[----:B------:R-:W-:Y:S05]  /*0160*/  EXIT ;  /* 0x000000000000794d */ /* 0x000fea0003800000 */
.L_x_31:
[----:B------:R-:W-:Y:S05]  /*0170*/  BSYNC.RECONVERGENT B0 ;  /* 0x0000000000007941 */ /* 0x000fea0003800200 */
.L_x_30:
[----:B------:R-:W0:Y:S02]  /*0180*/  LDC.64 R2, c[0x0][0x390] ;  /* 0x0000e400ff027b82 */ /* 0x000e240000000a00 */
[----:B0-----:R-:W-:-:S05]  /*0190*/  IMAD.WIDE R2, R7, 0x4, R2 ;  /* 0x0000000407027825 */ /* 0x001fca00078e0202 */
[----:B------:R-:W-:Y:S01]  /*01a0*/  STG.E desc[UR4][R2.64], R0 ;  /* 0x0000000002007986 */ /* 0x000fe2000c101904 */
[----:B------:R-:W-:Y:S05]  /*01b0*/  EXIT ;  /* 0x000000000000794d */ /* 0x000fea0003800000 */
.L_x_33:
        /* <DEDUP_REMOVED lines=12> */
.L_x_96:


//--------------------- .text._Z30collectZeroIndicesSingleKernelPKfiPiS1_S1_S1_ --------------------------
	.section	.text._Z30collectZeroIndicesSingleKernelPKfiPiS1_S1_S1_,"ax",@progbits
	.align	128
        .global         _Z30collectZeroIndicesSingleKernelPKfiPiS1_S1_S1_
        .type           _Z30collectZeroIndicesSingleKernelPKfiPiS1_S1_S1_,@function
        .size           _Z30collectZeroIndicesSingleKernelPKfiPiS1_S1_S1_,(.L_x_97 - _Z30collectZeroIndicesSingleKernelPKfiPiS1_S1_S1_)
        .other          _Z30collectZeroIndicesSingleKernelPKfiPiS1_S1_S1_,@"STO_CUDA_ENTRY STV_DEFAULT"
_Z30collectZeroIndicesSingleKernelPKfiPiS1_S1_S1_:
.text._Z30collectZeroIndicesSingleKernelPKfiPiS1_S1_S1_:
[----:B------:R-:W-:Y:S01]  /*0000*/  LDC R1, c[0x0][0x37c] ;  /* 0x0000df00ff017b82 */ /* 0x000fe20000000800 */
[----:B------:R-:W0:Y:S07]  /*0010*/  S2R R3, SR_TID.X ;  /* 0x0000000000037919 */ /* 0x000e2e0000002100 */
[----:B------:R-:W0:Y:S01]  /*0020*/  S2UR UR4, SR_CTAID.X ;  /* 0x00000000000479c3 */ /* 0x000e220000002500 */
[----:B------:R-:W1:Y:S07]  /*0030*/  LDCU UR5, c[0x0][0x388] ;  /* 0x00007100ff0577ac */ /* 0x000e6e0008000800 */
[----:B------:R-:W0:Y:S01]  /*0040*/  LDC R0, c[0x0][0x360] ;  /* 0x0000d800ff007b82 */ /* 0x000e220000000800 */
[----:B-1----:R-:W-:Y:S01]  /*0050*/  MOV R5, UR5 ;  /* 0x0000000500057c02 */ /* 0x002fe20008000f00 */
[----:B0-----:R-:W-:-:S05]  /*0060*/  IMAD R0, R0, UR4, R3 ;  /* 0x0000000400007c24 */ /* 0x001fca000f8e0203 */
[----:B------:R-:W-:-:S13]  /*0070*/  ISETP.GE.AND P0, PT, R0, R5, PT ;  /* 0x000000050000720c */ /* 0x000fda0003f06270 */
[----:B------:R-:W-:Y:S05]  /*0080*/  @P0 EXIT ;  /* 0x000000000000094d */ /* 0x000fea0003800000 */
[----:B------:R-:W0:Y:S01]  /*0090*/  S2R R7, SR_LANEID ;  /* 0x0000000000077919 */ /* 0x000e220000000000 */
[----:B------:R-:W-:Y:S01]  /*00a0*/  VOTEU.ANY UR6, UPT, PT ;  /* 0x0000000000067886 */ /* 0x000fe200038e0100 */
[----:B------:R-:W1:Y:S01]  /*00b0*/  LDC.64 R2, c[0x0][0x3a8] ;  /* 0x0000ea00ff027b82 */ /* 0x000e620000000a00 */
[----:B------:R-:W0:Y:S01]  /*00c0*/  FLO.U32 R6, UR6 ;  /* 0x0000000600067d00 */ /* 0x000e2200080e0000 */
[----:B------:R-:W1:Y:S01]  /*00d0*/  LDCU.64 UR4, c[0x0][0x358] ;  /* 0x00006b00ff0477ac */ /* 0x000e620008000a00 */
[----:B------:R-:W-:-:S06]  /*00e0*/  UPOPC UR7, UR6 ;  /* 0x00000006000772bf */ /* 0x000fcc0008000000 */
[----:B------:R-:W-:Y:S01]  /*00f0*/  IMAD R9, R5, UR7, RZ ;  /* 0x0000000705097c24 */ /* 0x000fe2000f8e02ff */
[----:B0-----:R-:W-:-:S13]  /*0100*/  ISETP.EQ.U32.AND P0, PT, R6, R7, PT ;  /* 0x000000070600720c */ /* 0x001fda0003f02070 */
[----:B-1----:R-:W2:Y:S01]  /*0110*/  @P0 ATOMG.E.ADD.STRONG.GPU PT, R3, desc[UR4][R2.64], R9 ;  /* 0x80000009020309a8 */ /* 0x002ea200081ef104 */
[----:B------:R-:W-:Y:S01]  /*0120*/  ISETP.GE.AND P0, PT, R5, 0x1, PT ;  /* 0x000000010500780c */ /* 0x000fe20003f06270 */
[----:B------:R-:W0:Y:S02]  /*0130*/  S2R R4, SR_LTMASK ;  /* 0x0000000000047919 */ /* 0x000e240000003900 */
[----:B0-----:R-:W-:Y:S01]  /*0140*/  LOP3.LUT R8, R4, UR6, RZ, 0xc0, !PT ;  /* 0x0000000604087c12 */ /* 0x001fe2000f8ec0ff */
[----:B------:R-:W-:-:S03]  /*0150*/  IMAD.MOV.U32 R4, RZ, RZ, RZ ;  /* 0x000000ffff047224 */ /* 0x000fc600078e00ff */
[----:B------:R-:W0:Y:S01]  /*0160*/  POPC R7, R8 ;  /* 0x0000000800077309 */ /* 0x000e220000000000 */
[----:B--2---:R-:W0:Y:S02]  /*0170*/  SHFL.IDX PT, R6, R3, R6, 0x1f ;  /* 0x00001f0603067589 */ /* 0x004e2400000e0000 */
[----:B0-----:R-:W-:-:S03]  /*0180*/  IMAD R7, R7, R5, R6 ;  /* 0x0000000507077224 */ /* 0x001fc600078e0206 */
[----:B------:R-:W-:Y:S05]  /*0190*/  @!P0 BRA `(.L_x_34) ;  /* 0x0000000800d48947 */ /* 0x000fea0003800000 */
[C---:B------:R-:W-:Y:S01]  /*01a0*/  ISETP.GE.U32.AND P1, PT, R5.reuse, 0x8, PT ;  /* 0x000000080500780c */ /* 0x040fe20003f26070 */
[----:B------:R-:W-:Y:S01]  /*01b0*/  HFMA2 R6, -RZ, RZ, 0, 0 ;  /* 0x00000000ff067431 */ /* 0x000fe200000001ff */
[----:B------:R-:W-:Y:S01]  /*01c0*/  LOP3.LUT R16, R5, 0x7, RZ, 0xc0, !PT ;  /* 0x0000000705107812 */ /* 0x000fe200078ec0ff */
[----:B------:R-:W-:-:S03]  /*01d0*/  IMAD.MOV.U32 R4, RZ, RZ, RZ ;  /* 0x000000ffff047224 */ /* 0x000fc600078e00ff */
[----:B------:R-:W-:-:S07]  /*01e0*/  ISETP.NE.AND P0, PT, R16, RZ, PT ;  /* 0x000000ff1000720c */ /* 0x000fce0003f05270 */
[----:B------:R-:W-:Y:S06]  /*01f0*/  @!P1 BRA `(.L_x_35) ;  /* 0x0000000400649947 */ /* 0x000fec0003800000 */
[----:B------:R-:W0:Y:S01]  /*0200*/  LDC R8, c[0x0][0x388] ;  /* 0x0000e200ff087b82 */ /* 0x000e220000000800 */
[----:B------:R-:W-:Y:S01]  /*0210*/  LOP3.LUT R6, R5, 0x7ffffff8, RZ, 0xc0, !PT ;  /* 0x7ffffff805067812 */ /* 0x000fe200078ec0ff */
[----:B------:R-:W-:Y:S01]  /*0220*/  IMAD.MOV.U32 R4, RZ, RZ, RZ ;  /* 0x000000ffff047224 */ /* 0x000fe200078e00ff */
[----:B------:R-:W-:-:S05]  /*0230*/  MOV R9, RZ ;  /* 0x000000ff00097202 */ /* 0x000fca0000000f00 */
[----:B------:R-:W1:Y:S02]  /*0240*/  LDC.64 R2, c[0x0][0x380] ;  /* 0x0000e000ff027b82 */ /* 0x000e640000000a00 */
.L_x_36:
[----:B0-----:R-:W-:-:S05]  /*0250*/  MOV R5, R8 ;  /* 0x0000000800057202 */ /* 0x001fca0000000f00 */
[----:B--2---:R-:W-:-:S04]  /*0260*/  IMAD R13, R9, R5, R0 ;  /* 0x00000005090d7224 */ /* 0x004fc800078e0200 */
[----:B-1----:R-:W-:-:S05]  /*0270*/  IMAD.WIDE R12, R13, 0x4, R2 ;  /* 0x000000040d0c7825 */ /* 0x002fca00078e0202 */
[----:B------:R-:W2:Y:S02]  /*0280*/  LDG.E R10, desc[UR4][R12.64] ;  /* 0x000000040c0a7981 */ /* 0x000ea4000c1e1900 */
[----:B--2---:R-:W-:-:S13]  /*0290*/  FSETP.NEU.AND P1, PT, R10, RZ, PT ;  /* 0x000000ff0a00720b */ /* 0x004fda0003f2d000 */
[----:B------:R-:W0:Y:S01]  /*02a0*/  @!P1 LDC.64 R14, c[0x0][0x390] ;  /* 0x0000e400ff0e9b82 */ /* 0x000e220000000a00 */
[----:B------:R-:W-:-:S04]  /*02b0*/  @!P1 IMAD.IADD R11, R7, 0x1, R4 ;  /* 0x00000001070b9824 */ /* 0x000fc800078e0204 */
[----:B0-----:R-:W-:-:S04]  /*02c0*/  @!P1 IMAD.WIDE R14, R11, 0x4, R14 ;  /* 0x000000040b0e9825 */ /* 0x001fc800078e020e */
[----:B------:R-:W-:Y:S01]  /*02d0*/  IMAD.WIDE.U32 R10, R5, 0x4, R12 ;  /* 0x00000004050a7825 */ /* 0x000fe200078e000c */
[----:B------:R0:W-:Y:S04]  /*02e0*/  @!P1 STG.E desc[UR4][R14.64], R9 ;  /* 0x000000090e009986 */ /* 0x0001e8000c101904 */
[----:B------:R-:W2:Y:S02]  /*02f0*/  LDG.E R17, desc[UR4][R10.64] ;  /* 0x000000040a117981 */ /* 0x000ea4000c1e1900 */
[----:B--2---:R-:W-:Y:S02]  /*0300*/  FSETP.NEU.AND P2, PT, R17, RZ, PT ;  /* 0x000000ff1100720b */ /* 0x004fe40003f4d000 */
[----:B------:R-:W-:-:S05]  /*0310*/  @!P1 IADD3 R17, PT, PT, R4, 0x1, RZ ;  /* 0x0000000104119810 */ /* 0x000fca0007ffe0ff */
[----:B------:R-:W-:-:S06]  /*0320*/  @!P1 IMAD.MOV.U32 R4, RZ, RZ, R17 ;  /* 0x000000ffff049224 */ /* 0x000fcc00078e0011 */
[----:B------:R-:W1:Y:S01]  /*0330*/  @!P2 LDC.64 R18, c[0x0][0x390] ;  /* 0x0000e400ff12ab82 */ /* 0x000e620000000a00 */
[----:B------:R-:W-:Y:S01]  /*0340*/  @!P2 IADD3 R13, PT, PT, R7, R4, RZ ;  /* 0x00000004070da210 */ /* 0x000fe20007ffe0ff */
[----:B------:R-:W-:-:S04]  /*0350*/  @!P2 VIADD R17, R9, 0x1 ;  /* 0x000000010911a836 */ /* 0x000fc80000000000 */
[----:B-1----:R-:W-:-:S04]  /*0360*/  @!P2 IMAD.WIDE R18, R13, 0x4, R18 ;  /* 0x000000040d12a825 */ /* 0x002fc800078e0212 */
[----:B------:R-:W-:Y:S01]  /*0370*/  IMAD.WIDE.U32 R12, R5, 0x4, R10 ;  /* 0x00000004050c7825 */ /* 0x000fe200078e000a */
[----:B------:R1:W-:Y:S04]  /*0380*/  @!P2 STG.E desc[UR4][R18.64], R17 ;  /* 0x000000111200a986 */ /* 0x0003e8000c101904 */
[----:B0-----:R-:W2:Y:S02]  /*0390*/  LDG.E R14, desc[UR4][R12.64] ;  /* 0x000000040c0e7981 */ /* 0x001ea4000c1e1900 */
[----:B--2---:R-:W-:Y:S02]  /*03a0*/  FSETP.NEU.AND P1, PT, R14, RZ, PT ;  /* 0x000000ff0e00720b */ /* 0x004fe40003f2d000 */
[----:B------:R-:W-:-:S05]  /*03b0*/  @!P2 IADD3 R14, PT, PT, R4, 0x1, RZ ;  /* 0x00000001040ea810 */ /* 0x000fca0007ffe0ff */
[----:B------:R-:W-:-:S06]  /*03c0*/  @!P2 IMAD.MOV.U32 R4, RZ, RZ, R14 ;  /* 0x000000ffff04a224 */ /* 0x000fcc00078e000e */
[----:B------:R-:W0:Y:S01]  /*03d0*/  @!P1 LDC.64 R10, c[0x0][0x390] ;  /* 0x0000e400ff0a9b82 */ /* 0x000e220000000a00 */
[----:B------:R-:W-:Y:S01]  /*03e0*/  @!P1 IADD3 R15, PT, PT, R7, R4, RZ ;  /* 0x00000004070f9210 */ /* 0x000fe20007ffe0ff */
[----:B------:R-:W-:-:S04]  /*03f0*/  @!P1 VIADD R21, R9, 0x2 ;  /* 0x0000000209159836 */ /* 0x000fc80000000000 */
[----:B0-----:R-:W-:-:S04]  /*0400*/  @!P1 IMAD.WIDE R14, R15, 0x4, R10 ;  /* 0x000000040f0e9825 */ /* 0x001fc800078e020a */
[----:B------:R-:W-:Y:S01]  /*0410*/  IMAD.WIDE.U32 R10, R5, 0x4, R12 ;  /* 0x00000004050a7825 */ /* 0x000fe200078e000c */
[----:B------:R0:W-:Y:S04]  /*0420*/  @!P1 STG.E desc[UR4][R14.64], R21 ;  /* 0x000000150e009986 */ /* 0x0001e8000c101904 */
[----:B-1----:R-:W2:Y:S02]  /*0430*/  LDG.E R17, desc[UR4][R10.64] ;  /* 0x000000040a117981 */ /* 0x002ea4000c1e1900 */
        /* <DEDUP_REMOVED lines=38> */
[----:B------:R2:W-:Y:S05]  /*06a0*/  @!P1 STG.E desc[UR4][R14.64], R21 ;  /* 0x000000150e009986 */ /* 0x0005ea000c101904 */
[----:B------:R-:W3:Y:S01]  /*06b0*/  LDG.E R10, desc[UR4][R10.64] ;  /* 0x000000040a0a7981 */ /* 0x000ee2000c1e1900 */
[----:B-1----:R-:W-:-:S05]  /*06c0*/  @!P1 IADD3 R17, PT, PT, R4, 0x1, RZ ;  /* 0x0000000104119810 */ /* 0x002fca0007ffe0ff */
[----:B------:R-:W-:Y:S01]  /*06d0*/  @!P1 IMAD.MOV.U32 R4, RZ, RZ, R17 ;  /* 0x000000ffff049224 */ /* 0x000fe200078e0011 */
[----:B---3--:R-:W-:-:S13]  /*06e0*/  FSETP.NEU.AND P2, PT, R10, RZ, PT ;  /* 0x000000ff0a00720b */ /* 0x008fda0003f4d000 */
[----:B------:R-:W0:Y:S01]  /*06f0*/  @!P2 LDC.64 R12, c[0x0][0x390] ;  /* 0x0000e400ff0cab82 */ /* 0x000e220000000a00 */
[C---:B------:R-:W-:Y:S01]  /*0700*/  @!P2 VIADD R17, R9.reuse, 0x7 ;  /* 0x000000070911a836 */ /* 0x040fe20000000000 */
[----:B------:R-:W-:Y:S01]  /*0710*/  IADD3 R9, PT, PT, R9, 0x8, RZ ;  /* 0x0000000809097810 */ /* 0x000fe20007ffe0ff */
[----:B------:R-:W-:Y:S01]  /*0720*/  @!P2 VIADD R10, R4, 0x1 ;  /* 0x00000001040aa836 */ /* 0x000fe20000000000 */
[----:B------:R-:W-:Y:S02]  /*0730*/  @!P2 IADD3 R19, PT, PT, R7, R4, RZ ;  /* 0x000000040713a210 */ /* 0x000fe40007ffe0ff */
[----:B------:R-:W-:Y:S02]  /*0740*/  ISETP.NE.AND P1, PT, R9, R6, PT ;  /* 0x000000060900720c */ /* 0x000fe40003f25270 */
[----:B------:R-:W-:Y:S01]  /*0750*/  @!P2 MOV R4, R10 ;  /* 0x0000000a0004a202 */ /* 0x000fe20000000f00 */
[----:B0-----:R-:W-:-:S05]  /*0760*/  @!P2 IMAD.WIDE R12, R19, 0x4, R12 ;  /* 0x00000004130ca825 */ /* 0x001fca00078e020c */
[----:B------:R2:W-:Y:S05]  /*0770*/  @!P2 STG.E desc[UR4][R12.64], R17 ;  /* 0x000000110c00a986 */ /* 0x0005ea000c101904 */
[----:B------:R-:W-:Y:S05]  /*0780*/  @P1 BRA `(.L_x_36) ;  /* 0xfffffff800b01947 */ /* 0x000fea000383ffff */
.L_x_35:
[----:B------:R-:W-:Y:S05]  /*0790*/  @!P0 BRA `(.L_x_34) ;  /* 0x0000000400548947 */ /* 0x000fea0003800000 */
[----:B------:R-:W-:Y:S02]  /*07a0*/  ISETP.GE.U32.AND P1, PT, R16, 0x4, PT ;  /* 0x000000041000780c */ /* 0x000fe40003f26070 */
[----:B--2---:R-:W-:-:S04]  /*07b0*/  LOP3.LUT R14, R5, 0x3, RZ, 0xc0, !PT ;  /* 0x00000003050e7812 */ /* 0x004fc800078ec0ff */
[----:B------:R-:W-:-:S07]  /*07c0*/  ISETP.NE.AND P0, PT, R14, RZ, PT ;  /* 0x000000ff0e00720c */ /* 0x000fce0003f05270 */
[----:B------:R-:W-:Y:S06]  /*07d0*/  @!P1 BRA `(.L_x_37) ;  /* 0x0000000000a89947 */ /* 0x000fec0003800000 */
[----:B------:R-:W0:Y:S01]  /*07e0*/  LDC.64 R2, c[0x0][0x380] ;  /* 0x0000e000ff027b82 */ /* 0x000e220000000a00 */
[----:B------:R-:W-:-:S04]  /*07f0*/  IMAD R9, R6, R5, R0 ;  /* 0x0000000506097224 */ /* 0x000fc800078e0200 */
[----:B0-----:R-:W-:-:S05]  /*0800*/  IMAD.WIDE R2, R9, 0x4, R2 ;  /* 0x0000000409027825 */ /* 0x001fca00078e0202 */
[----:B------:R-:W2:Y:S02]  /*0810*/  LDG.E R8, desc[UR4][R2.64] ;  /* 0x0000000402087981 */ /* 0x000ea4000c1e1900 */
[----:B--2---:R-:W-:-:S13]  /*0820*/  FSETP.NEU.AND P2, PT, R8, RZ, PT ;  /* 0x000000ff0800720b */ /* 0x004fda0003f4d000 */
[----:B------:R-:W0:Y:S01]  /*0830*/  @!P2 LDC.64 R8, c[0x0][0x390] ;  /* 0x0000e400ff08ab82 */ /* 0x000e220000000a00 */
[----:B------:R-:W-:-:S04]  /*0840*/  @!P2 IMAD.IADD R11, R7, 0x1, R4 ;  /* 0x00000001070ba824 */ /* 0x000fc800078e0204 */
[----:B0-----:R-:W-:-:S04]  /*0850*/  @!P2 IMAD.WIDE R10, R11, 0x4, R8 ;  /* 0x000000040b0aa825 */ /* 0x001fc800078e0208 */
[----:B------:R-:W-:Y:S01]  /*0860*/  IMAD.WIDE.U32 R8, R5, 0x4, R2 ;  /* 0x0000000405087825 */ /* 0x000fe200078e0002 */
[----:B------:R0:W-:Y:S04]  /*0870*/  @!P2 STG.E desc[UR4][R10.64], R6 ;  /* 0x000000060a00a986 */ /* 0x0001e8000c101904 */
[----:B------:R-:W2:Y:S01]  /*0880*/  LDG.E R12, desc[UR4][R8.64] ;  /* 0x00000004080c7981 */ /* 0x000ea2000c1e1900 */
[----:B------:R-:W-:-:S04]  /*0890*/  @!P2 IADD3 R15, PT, PT, R4, 0x1, RZ ;  /* 0x00000001040fa810 */ /* 0x000fc80007ffe0ff */
[----:B------:R-:W-:Y:S02]  /*08a0*/  @!P2 MOV R4, R15 ;  /* 0x0000000f0004a202 */ /* 0x000fe40000000f00 */
[----:B--2---:R-:W-:-:S13]  /*08b0*/  FSETP.NEU.AND P1, PT, R12, RZ, PT ;  /* 0x000000ff0c00720b */ /* 0x004fda0003f2d000 */
[----:B------:R-:W1:Y:S01]  /*08c0*/  @!P1 LDC.64 R12, c[0x0][0x390] ;  /* 0x0000e400ff0c9b82 */ /* 0x000e620000000a00 */
[----:B------:R-:W-:Y:S01]  /*08d0*/  @!P1 IMAD.IADD R3, R7, 0x1, R4 ;  /* 0x0000000107039824 */ /* 0x000fe200078e0204 */
[----:B------:R-:W-:-:S03]  /*08e0*/  @!P1 IADD3 R15, PT, PT, R6, 0x1, RZ ;  /* 0x00000001060f9810 */ /* 0x000fc60007ffe0ff */
        /* <DEDUP_REMOVED lines=8> */
[----:B------:R-:W-:Y:S02]  /*0970*/  @!P2 IADD3 R11, PT, PT, R7, R4, RZ ;  /* 0x00000004070ba210 */ /* 0x000fe40007ffe0ff */
[----:B------:R-:W-:-:S03]  /*0980*/  @!P2 IADD3 R17, PT, PT, R6, 0x2, RZ ;  /* 0x000000020611a810 */ /* 0x000fc60007ffe0ff */
[----:B0-----:R-:W-:-:S04]  /*0990*/  @!P2 IMAD.WIDE R10, R11, 0x4, R8 ;  /* 0x000000040b0aa825 */ /* 0x001fc800078e0208 */
[----:B------:R-:W-:Y:S01]  /*09a0*/  IMAD.WIDE.U32 R8, R5, 0x4, R2 ;  /* 0x0000000405087825 */ /* 0x000fe200078e0002 */
[----:B------:R0:W-:Y:S05]  /*09b0*/  @!P2 STG.E desc[UR4][R10.64], R17 ;  /* 0x000000110a00a986 */ /* 0x0001ea000c101904 */
[----:B------:R-:W2:Y:S01]  /*09c0*/  LDG.E R8, desc[UR4][R8.64] ;  /* 0x0000000408087981 */ /* 0x000ea2000c1e1900 */
[----:B-1----:R-:W-:-:S05]  /*09d0*/  @!P2 VIADD R12, R4, 0x1 ;  /* 0x00000001040ca836 */ /* 0x002fca0000000000 */
[----:B------:R-:W-:Y:S02]  /*09e0*/  @!P2 MOV R4, R12 ;  /* 0x0000000c0004a202 */ /* 0x000fe40000000f00 */
[----:B--2---:R-:W-:-:S13]  /*09f0*/  FSETP.NEU.AND P1, PT, R8, RZ, PT ;  /* 0x000000ff0800720b */ /* 0x004fda0003f2d000 */
[----:B------:R-:W1:Y:S01]  /*0a00*/  @!P1 LDC.64 R2, c[0x0][0x390] ;  /* 0x0000e400ff029b82 */ /* 0x000e620000000a00 */
[----:B------:R-:W-:Y:S01]  /*0a10*/  @!P1 IADD3 R15, PT, PT, R7, R4, RZ ;  /* 0x00000004070f9210 */ /* 0x000fe20007ffe0ff */
[----:B------:R-:W-:Y:S01]  /*0a20*/  @!P1 VIADD R13, R6, 0x3 ;  /* 0x00000003060d9836 */ /* 0x000fe20000000000 */
[----:B------:R-:W-:Y:S01]  /*0a30*/  @!P1 IADD3 R12, PT, PT, R4, 0x1, RZ ;  /* 0x00000001040c9810 */ /* 0x000fe20007ffe0ff */
[----:B------:R-:W-:-:S03]  /*0a40*/  VIADD R6, R6, 0x4 ;  /* 0x0000000406067836 */ /* 0x000fc60000000000 */
[----:B------:R-:W-:Y:S01]  /*0a50*/  @!P1 MOV R4, R12 ;  /* 0x0000000c00049202 */ /* 0x000fe20000000f00 */
[----:B-1----:R-:W-:-:S05]  /*0a60*/  @!P1 IMAD.WIDE R2, R15, 0x4, R2 ;  /* 0x000000040f029825 */ /* 0x002fca00078e0202 */
[----:B------:R0:W-:Y:S02]  /*0a70*/  @!P1 STG.E desc[UR4][R2.64], R13 ;  /* 0x0000000d02009986 */ /* 0x0001e4000c101904 */
.L_x_37:
[----:B------:R-:W-:Y:S05]  /*0a80*/  @!P0 BRA `(.L_x_34) ;  /* 0x0000000000988947 */ /* 0x000fea0003800000 */
[----:B------:R-:W-:Y:S02]  /*0a90*/  ISETP.NE.AND P1, PT, R14, 0x1, PT ;  /* 0x000000010e00780c */ /* 0x000fe40003f25270 */
[----:B0-----:R-:W-:-:S04]  /*0aa0*/  LOP3.LUT R2, R5, 0x1, RZ, 0xc0, !PT ;  /* 0x0000000105027812 */ /* 0x001fc800078ec0ff */
[----:B------:R-:W-:-:S07]  /*0ab0*/  ISETP.NE.U32.AND P0, PT, R2, 0x1, PT ;  /* 0x000000010200780c */ /* 0x000fce0003f05070 */
[----:B------:R-:W-:Y:S06]  /*0ac0*/  @!P1 BRA `(.L_x_38) ;  /* 0x0000000000589947 */ /* 0x000fec0003800000 */
[----:B------:R-:W0:Y:S01]  /*0ad0*/  LDC.64 R2, c[0x0][0x380] ;  /* 0x0000e000ff027b82 */ /* 0x000e220000000a00 */
[----:B------:R-:W-:-:S04]  /*0ae0*/  IMAD R9, R6, R5, R0 ;  /* 0x0000000506097224 */ /* 0x000fc800078e0200 */
[----:B0-----:R-:W-:-:S05]  /*0af0*/  IMAD.WIDE R8, R9, 0x4, R2 ;  /* 0x0000000409087825 */ /* 0x001fca00078e0202 */
[----:B------:R-:W2:Y:S02]  /*0b00*/  LDG.E R2, desc[UR4][R8.64] ;  /* 0x0000000408027981 */ /* 0x000ea4000c1e1900 */
[----:B--2---:R-:W-:-:S13]  /*0b10*/  FSETP.NEU.AND P1, PT, R2, RZ, PT ;  /* 0x000000ff0200720b */ /* 0x004fda0003f2d000 */
[----:B------:R-:W0:Y:S01]  /*0b20*/  @!P1 LDC.64 R2, c[0x0][0x390] ;  /* 0x0000e400ff029b82 */ /* 0x000e220000000a00 */
[----:B------:R-:W-:-:S05]  /*0b30*/  @!P1 IADD3 R11, PT, PT, R7, R4, RZ ;  /* 0x00000004070b9210 */ /* 0x000fca0007ffe0ff */
[----:B0-----:R-:W-:-:S04]  /*0b40*/  @!P1 IMAD.WIDE R10, R11, 0x4, R2 ;  /* 0x000000040b0a9825 */ /* 0x001fc800078e0202 */
[----:B------:R-:W-:Y:S01]  /*0b50*/  IMAD.WIDE.U32 R2, R5, 0x4, R8 ;  /* 0x0000000405027825 */ /* 0x000fe200078e0008 */
[----:B------:R0:W-:Y:S05]  /*0b60*/  @!P1 STG.E desc[UR4][R10.64], R6 ;  /* 0x000000060a009986 */ /* 0x0001ea000c101904 */
[----:B------:R-:W2:Y:S01]  /*0b70*/  LDG.E R2, desc[UR4][R2.64] ;  /* 0x0000000402027981 */ /* 0x000ea2000c1e1900 */
[----:B------:R-:W-:-:S05]  /*0b80*/  @!P1 IADD3 R14, PT, PT, R4, 0x1, RZ ;  /* 0x00000001040e9810 */ /* 0x000fca0007ffe0ff */
[----:B------:R-:W-:Y:S01]  /*0b90*/  @!P1 IMAD.MOV.U32 R4, RZ, RZ, R14 ;  /* 0x000000ffff049224 */ /* 0x000fe200078e000e */
[----:B--2---:R-:W-:-:S13]  /*0ba0*/  FSETP.NEU.AND P2, PT, R2, RZ, PT ;  /* 0x000000ff0200720b */ /* 0x004fda0003f4d000 */
[----:B------:R-:W1:Y:S01]  /*0bb0*/  @!P2 LDC.64 R12, c[0x0][0x390] ;  /* 0x0000e400ff0cab82 */ /* 0x000e620000000a00 */
[----:B------:R-:W-:Y:S01]  /*0bc0*/  @!P2 IADD3 R15, PT, PT, R7, R4, RZ ;  /* 0x00000004070fa210 */ /* 0x000fe20007ffe0ff */
[----:B------:R-:W-:Y:S01]  /*0bd0*/  @!P2 VIADD R8, R4, 0x1 ;  /* 0x000000010408a836 */ /* 0x000fe20000000000 */
[C---:B------:R-:W-:Y:S02]  /*0be0*/  @!P2 IADD3 R9, PT, PT, R6.reuse, 0x1, RZ ;  /* 0x000000010609a810 */ /* 0x040fe40007ffe0ff */
[----:B0-----:R-:W-:Y:S02]  /*0bf0*/  IADD3 R6, PT, PT, R6, 0x2, RZ ;  /* 0x0000000206067810 */ /* 0x001fe40007ffe0ff */
[----:B------:R-:W-:Y:S01]  /*0c00*/  @!P2 MOV R4, R8 ;  /* 0x000000080004a202 */ /* 0x000fe20000000f00 */
[----:B-1----:R-:W-:-:S05]  /*0c10*/  @!P2 IMAD.WIDE R12, R15, 0x4, R12 ;  /* 0x000000040f0ca825 */ /* 0x002fca00078e020c */
[----:B------:R0:W-:Y:S02]  /*0c20*/  @!P2 STG.E desc[UR4][R12.64], R9 ;  /* 0x000000090c00a986 */ /* 0x0001e4000c101904 */
.L_x_38:
[----:B------:R-:W-:Y:S05]  /*0c30*/  @P0 BRA `(.L_x_34) ;  /* 0x00000000002c0947 */ /* 0x000fea0003800000 */
[----:B------:R-:W1:Y:S01]  /*0c40*/  LDC.64 R2, c[0x0][0x380] ;  /* 0x0000e000ff027b82 */ /* 0x000e620000000a00 */
[----:B------:R-:W-:-:S04]  /*0c50*/  IMAD R5, R6, R5, R0 ;  /* 0x0000000506057224 */ /* 0x000fc800078e0200 */
[----:B-1----:R-:W-:-:S06]  /*0c60*/  IMAD.WIDE R2, R5, 0x4, R2 ;  /* 0x0000000405027825 */ /* 0x002fcc00078e0202 */
[----:B------:R-:W2:Y:S02]  /*0c70*/  LDG.E R2, desc[UR4][R2.64] ;  /* 0x0000000402027981 */ /* 0x000ea4000c1e1900 */
[----:B--2---:R-:W-:-:S13]  /*0c80*/  FSETP.NEU.AND P0, PT, R2, RZ, PT ;  /* 0x000000ff0200720b */ /* 0x004fda0003f0d000 */
[----:B0-----:R-:W0:Y:S01]  /*0c90*/  @!P0 LDC.64 R8, c[0x0][0x390] ;  /* 0x0000e400ff088b82 */ /* 0x001e220000000a00 */
[----:B------:R-:W-:-:S04]  /*0ca0*/  @!P0 IMAD.IADD R5, R7, 0x1, R4 ;  /* 0x0000000107058824 */ /* 0x000fc800078e0204 */
[----:B0-----:R-:W-:Y:S01]  /*0cb0*/  @!P0 IMAD.WIDE R8, R5, 0x4, R8 ;  /* 0x0000000405088825 */ /* 0x001fe200078e0208 */
[----:B------:R-:W-:-:S04]  /*0cc0*/  @!P0 IADD3 R5, PT, PT, R4, 0x1, RZ ;  /* 0x0000000104058810 */ /* 0x000fc80007ffe0ff */
[----:B------:R1:W-:Y:S01]  /*0cd0*/  @!P0 STG.E desc[UR4][R8.64], R6 ;  /* 0x0000000608008986 */ /* 0x0003e2000c101904 */
[----:B------:R-:W-:-:S07]  /*0ce0*/  @!P0 MOV R4, R5 ;  /* 0x0000000500048202 */ /* 0x000fce0000000f00 */
.L_x_34:
[----:B0-----:R-:W0:Y:S08]  /*0cf0*/  LDC.64 R2, c[0x0][0x398] ;  /* 0x0000e600ff027b82 */ /* 0x001e300000000a00 */
[----:B-1----:R-:W1:Y:S01]  /*0d00*/  LDC.64 R8, c[0x0][0x3a0] ;  /* 0x0000e800ff087b82 */ /* 0x002e620000000a00 */
[----:B0-----:R-:W-:-:S05]  /*0d10*/  IMAD.WIDE R2, R0, 0x4, R2 ;  /* 0x0000000400027825 */ /* 0x001fca00078e0202 */
[----:B------:R-:W-:Y:S01]  /*0d20*/  STG.E desc[UR4][R2.64], R7 ;  /* 0x0000000702007986 */ /* 0x000fe2000c101904 */
[----:B-1----:R-:W-:-:S05]  /*0d30*/  IMAD.WIDE R8, R0, 0x4, R8 ;  /* 0x0000000400087825 */ /* 0x002fca00078e0208 */
[----:B------:R-:W-:Y:S01]  /*0d40*/  STG.E desc[UR4][R8.64], R4 ;  /* 0x0000000408007986 */ /* 0x000fe2000c101904 */
[----:B------:R-:W-:Y:S05]  /*0d50*/  EXIT ;  /* 0x000000000000794d */ /* 0x000fea0003800000 */
.L_x_39:
        /* <DEDUP_REMOVED lines=10> */
.L_x_97:


//--------------------- .text._Z21solve_1bc_kernel_fulliPKiS0_PKfPiS3_ --------------------------
	.section	.text._Z21solve_1bc_kernel_fulliPKiS0_PKfPiS3_,"ax",@progbits
	.align	128
        .global         _Z21solve_1bc_kernel_fulliPKiS0_PKfPiS3_
        .type           _Z21solve_1bc_kernel_fulliPKiS0_PKfPiS3_,@function
        .size           _Z21solve_1bc_kernel_fulliPKiS0_PKfPiS3_,(.L_x_98 - _Z21solve_1bc_kernel_fulliPKiS0_PKfPiS3_)
        .other          _Z21solve_1bc_kernel_fulliPKiS0_PKfPiS3_,@"STO_CUDA_ENTRY STV_DEFAULT"
_Z21solve_1bc_kernel_fulliPKiS0_PKfPiS3_:
.text._Z21solve_1bc_kernel_fulliPKiS0_PKfPiS3_:
[----:B------:R-:W-:Y:S01]  /*0000*/  LDC R1, c[0x0][0x37c] ;  /* 0x0000df00ff017b82 */ /* 0x000fe20000000800 */
[----:B------:R-:W0:Y:S07]  /*0010*/  S2R R0, SR_TID.Y ;  /* 0x0000000000007919 */ /* 0x000e2e0000002200 */
[----:B------:R-:W0:Y:S01]  /*0020*/  S2UR UR4, SR_CTAID.Y ;  /* 0x00000000000479c3 */ /* 0x000e220000002600 */
[----:B------:R-:W1:Y:S07]  /*0030*/  S2R R3, SR_TID.X ;  /* 0x0000000000037919 */ /* 0x000e6e0000002100 */
[----:B------:R-:W0:Y:S08]  /*0040*/  LDC R15, c[0x0][0x364] ;  /* 0x0000d900ff0f7b82 */ /* 0x000e300000000800 */
[----:B------:R-:W1:Y:S08]  /*0050*/  S2UR UR5, SR_CTAID.X ;  /* 0x00000000000579c3 */ /* 0x000e700000002500 */
[----:B------:R-:W1:Y:S08]  /*0060*/  LDC R2, c[0x0][0x360] ;  /* 0x0000d800ff027b82 */ /* 0x000e700000000800 */
[----:B------:R-:W2:Y:S01]  /*0070*/  LDC R17, c[0x0][0x380] ;  /* 0x0000e000ff117b82 */ /* 0x000ea20000000800 */
[----:B0-----:R-:W-:-:S02]  /*0080*/  IMAD R15, R15, UR4, R0 ;  /* 0x000000040f0f7c24 */ /* 0x001fc4000f8e0200 */
[----:B-1----:R-:W-:-:S05]  /*0090*/  IMAD R0, R2, UR5, R3 ;  /* 0x0000000502007c24 */ /* 0x002fca000f8e0203 */
[----:B------:R-:W-:-:S04]  /*00a0*/  VIMNMX R2, PT, PT, R15, R0, !PT ;  /* 0x000000000f027248 */ /* 0x000fc80007fe0100 */
[----:B--2---:R-:W-:-:S13]  /*00b0*/  ISETP.GE.AND P0, PT, R2, R17, PT ;  /* 0x000000110200720c */ /* 0x004fda0003f06270 */
[----:B------:R-:W-:Y:S05]  /*00c0*/  @P0 EXIT ;  /* 0x000000000000094d */ /* 0x000fea0003800000 */
[----:B------:R-:W0:Y:S01]  /*00d0*/  LDC.64 R2, c[0x0][0x398] ;  /* 0x0000e600ff027b82 */ /* 0x000e220000000a00 */
[----:B------:R-:W1:Y:S01]  /*00e0*/  LDCU.64 UR4, c[0x0][0x358] ;  /* 0x00006b00ff0477ac */ /* 0x000e620008000a00 */
[----:B------:R-:W-:-:S04]  /*00f0*/  IMAD R13, R0, R17, R15 ;  /* 0x00000011000d7224 */ /* 0x000fc800078e020f */
[----:B0-----:R-:W-:-:S06]  /*0100*/  IMAD.WIDE R2, R13, 0x4, R2 ;  /* 0x000000040d027825 */ /* 0x001fcc00078e0202 */
[----:B-1----:R-:W2:Y:S02]  /*0110*/  LDG.E R2, desc[UR4][R2.64] ;  /* 0x0000000402027981 */ /* 0x002ea4000c1e1900 */
[----:B--2---:R-:W-:-:S13]  /*0120*/  FSETP.NEU.AND P0, PT, R2, RZ, PT ;  /* 0x000000ff0200720b */ /* 0x004fda0003f0d000 */
[----:B------:R-:W-:Y:S05]  /*0130*/  @P0 EXIT ;  /* 0x000000000000094d */ /* 0x000fea0003800000 */
[----:B------:R-:W0:Y:S01]  /*0140*/  LDC.64 R4, c[0x4][0x48] ;  /* 0x01001200ff047b82 */ /* 0x000e220000000a00 */
[----:B------:R-:W1:Y:S07]  /*0150*/  LDCU UR8, c[0x0][0x380] ;  /* 0x00007000ff0877ac */ /* 0x000e6e0008000800 */
[----:B------:R-:W2:Y:S08]  /*0160*/  LDC.64 R6, c[0x0][0x388] ;  /* 0x0000e200ff067b82 */ /* 0x000eb00000000a00 */
[----:B------:R-:W3:Y:S01]  /*0170*/  LDC.64 R10, c[0x0][0x3a8] ;  /* 0x0000ea00ff0a7b82 */ /* 0x000ee20000000a00 */
[----:B0-----:R-:W4:Y:S07]  /*0180*/  LDG.E R4, desc[UR4][R4.64] ;  /* 0x0000000404047981 */ /* 0x001f2e000c1e1900 */
[----:B------:R-:W0:Y:S01]  /*0190*/  LDC.64 R2, c[0x0][0x3a0] ;  /* 0x0000e800ff027b82 */ /* 0x000e220000000a00 */
[----:B------:R-:W-:-:S02]  /*01a0*/  IMAD.MOV.U32 R12, RZ, RZ, 0x1 ;  /* 0x00000001ff0c7424 */ /* 0x000fc400078e00ff */
[----:B--2---:R-:W-:-:S05]  /*01b0*/  IMAD.WIDE R6, R13, 0x4, R6 ;  /* 0x000000040d067825 */ /* 0x004fca00078e0206 */
[----:B------:R-:W2:Y:S01]  /*01c0*/  LDC.64 R8, c[0x4][0x40] ;  /* 0x01001000ff087b82 */ /* 0x000ea20000000a00 */
[----:B0-----:R-:W-:-:S04]  /*01d0*/  IMAD.WIDE.U32 R2, R15, 0x4, R2 ;  /* 0x000000040f027825 */ /* 0x001fc800078e0002 */
[----:B----4-:R-:W-:Y:S01]  /*01e0*/  IMAD R14, R17, R17, -R4 ;  /* 0x00000011110e7224 */ /* 0x010fe200078e0a04 */
[----:B------:R-:W-:Y:S01]  /*01f0*/  CS2R R16, SRZ ;  /* 0x0000000000107805 */ /* 0x000fe2000001ff00 */
[----:B-123--:R-:W-:-:S07]  /*0200*/  IMAD.WIDE R4, R0, 0x4, R10 ;  /* 0x0000000400047825 */ /* 0x00efce00078e020a */
.L_x_51:
[----:B------:R-:W2:Y:S01]  /*0210*/  LDG.E R13, desc[UR4][R4.64] ;  /* 0x00000004040d7981 */ /* 0x000ea2000c1e1900 */
[----:B------:R-:W-:Y:S04]  /*0220*/  BSSY.RECONVERGENT B1, `(.L_x_40) ;  /* 0x0000018000017945 */ /* 0x000fe80003800200 */
[----:B------:R-:W-:Y:S01]  /*0230*/  BSSY.RELIABLE B0, `(.L_x_41) ;  /* 0x000000c000007945 */ /* 0x000fe20003800100 */
[----:B--2---:R-:W-:-:S13]  /*0240*/  ISETP.NE.AND P0, PT, R13, UR8, PT ;  /* 0x000000080d007c0c */ /* 0x004fda000bf05270 */
[----:B01---5:R-:W-:Y:S05]  /*0250*/  @!P0 BRA `(.L_x_42) ;  /* 0x0000000000248947 */ /* 0x023fea0003800000 */
[----:B------:R-:W2:Y:S02]  /*0260*/  LDG.E R10, desc[UR4][R6.64] ;  /* 0x00000004060a7981 */ /* 0x000ea4000c1e1900 */
[----:B--2---:R-:W-:-:S13]  /*0270*/  ISETP.NE.AND P0, PT, R10, 0x1, PT ;  /* 0x000000010a00780c */ /* 0x004fda0003f05270 */
[----:B------:R-:W-:Y:S05]  /*0280*/  @P0 BRA `(.L_x_42) ;  /* 0x0000000000180947 */ /* 0x000fea0003800000 */
[----:B------:R-:W2:Y:S02]  /*0290*/  LDG.E R10, desc[UR4][R2.64] ;  /* 0x00000004020a7981 */ /* 0x000ea4000c1e1900 */
[----:B--2---:R-:W-:-:S13]  /*02a0*/  ISETP.NE.AND P1, PT, R10, UR8, PT ;  /* 0x000000080a007c0c */ /* 0x004fda000bf25270 */
[----:B------:R0:W-:Y:S01]  /*02b0*/  @!P1 STG.E desc[UR4][R2.64], R0 ;  /* 0x0000000002009986 */ /* 0x0001e2000c101904 */
[----:B------:R-:W-:Y:S05]  /*02c0*/  @!P1 BREAK.RELIABLE B0 ;  /* 0x0000000000009942 */ /* 0x000fea0003800100 */
[----:B------:R-:W-:Y:S01]  /*02d0*/  @!P1 PLOP3.LUT P0, PT, PT, PT, PT, 0x8, 0x80 ;  /* 0x000000000080981c */ /* 0x000fe20003f0e170 */
[----:B------:R-:W-:-:S12]  /*02e0*/  @!P1 BRA `(.L_x_43) ;  /* 0x00000000002c9947 */ /* 0x000fd80003800000 */
.L_x_42:
[----:B------:R-:W-:Y:S05]  /*02f0*/  BSYNC.RELIABLE B0 ;  /* 0x0000000000007941 */ /* 0x000fea0003800100 */
.L_x_41:
[----:B------:R-:W1:Y:S02]  /*0300*/  LDC.64 R10, c[0x0][0x390] ;  /* 0x0000e400ff0a7b82 */ /* 0x000e640000000a00 */
[----:B-1----:R-:W2:Y:S01]  /*0310*/  LDG.E R10, desc[UR4][R10.64] ;  /* 0x000000040a0a7981 */ /* 0x002ea2000c1e1900 */
[----:B------:R-:W-:Y:S02]  /*0320*/  PLOP3.LUT P0, PT, PT, PT, PT, 0x80, 0x8 ;  /* 0x000000000008781c */ /* 0x000fe40003f0f070 */
[----:B--2---:R-:W-:-:S13]  /*0330*/  ISETP.NE.AND P1, PT, R15, R10, PT ;  /* 0x0000000a0f00720c */ /* 0x004fda0003f25270 */
[----:B------:R-:W-:Y:S05]  /*0340*/  @!P1 BRA `(.L_x_43) ;  /* 0x0000000000149947 */ /* 0x000fea0003800000 */
[----:B------:R-:W2:Y:S01]  /*0350*/  LDG.E R10, desc[UR4][R2.64] ;  /* 0x00000004020a7981 */ /* 0x000ea2000c1e1900 */
[----:B------:R-:W-:-:S04]  /*0360*/  ISETP.NE.AND P1, PT, R13, UR8, PT ;  /* 0x000000080d007c0c */ /* 0x000fc8000bf25270 */
[----:B--2---:R-:W-:-:S13]  /*0370*/  ISETP.EQ.OR P1, PT, R10, UR8, P1 ;  /* 0x000000080a007c0c */ /* 0x004fda0008f22670 */
[----:B------:R1:W-:Y:S01]  /*0380*/  @!P1 STG.E desc[UR4][R4.64], R15 ;  /* 0x0000000f04009986 */ /* 0x0003e2000c101904 */
[----:B------:R-:W-:-:S13]  /*0390*/  @!P1 PLOP3.LUT P0, PT, PT, PT, PT, 0x8, 0x80 ;  /* 0x000000000080981c */ /* 0x000fda0003f0e170 */
.L_x_43:
[----:B------:R-:W-:Y:S05]  /*03a0*/  BSYNC.RECONVERGENT B1 ;  /* 0x0000000000017941 */ /* 0x000fea0003800200 */
.L_x_40:
[----:B------:R-:W-:Y:S05]  /*03b0*/  WARPSYNC.ALL ;  /* 0x0000000000007948 */ /* 0x000fea0003800000 */
[----:B------:R-:W2:Y:S08]  /*03c0*/  LDC.64 R18, c[0x4][0x38] ;  /* 0x01000e00ff127b82 */ /* 0x000eb00000000a00 */
[----:B------:R-:W3:Y:S01]  /*03d0*/  LDC.64 R10, c[0x4][0x50] ;  /* 0x01001400ff0a7b82 */ /* 0x000ee20000000a00 */
[----:B------:R-:W-:Y:S06]  /*03e0*/  MEMBAR.SC.SYS ;  /* 0x0000000000007992 */ /* 0x000fec0000003000 */
[----:B------:R-:W-:-:S00]  /*03f0*/  ERRBAR ;  /* 0x00000000000079ab */ /* 0x000fc00000000000 */
[----:B------:R-:W-:Y:S06]  /*0400*/  CGAERRBAR ;  /* 0x00000000000075ab */ /* 0x000fec0000000000 */
[----:B------:R-:W-:Y:S01]  /*0410*/  CCTL.IVALL ;  /* 0x00000000ff00798f */ /* 0x000fe20002000000 */
[----:B------:R-:W-:Y:S02]  /*0420*/  VOTE.ANY R13, PT, PT ;  /* 0x00000000000d7806 */ /* 0x000fe400038e0100 */
[----:B------:R-:W-:Y:S02]  /*0430*/  ISETP.NE.OR P0, PT, R12, 0x1, !P0 ;  /* 0x000000010c00780c */ /* 0x000fe40004705670 */
[----:B------:R-:W-:-:S13]  /*0440*/  ISETP.EQ.U32.AND P1, PT, R13, -0x1, PT ;  /* 0xffffffff0d00780c */ /* 0x000fda0003f22070 */
[----:B--2---:R2:W5:Y:S01]  /*0450*/  @!P1 ATOMG.E.ADD.STRONG.GPU PT, R21, desc[UR4][R18.64], R12 ;  /* 0x8000000c121599a8 */ /* 0x00456200081ef104 */
[----:B------:R-:W-:Y:S05]  /*0460*/  @!P1 BRA `(.L_x_44) ;  /* 0x0000000000449947 */ /* 0x000fea0003800000 */
[----:B-----5:R-:W4:Y:S01]  /*0470*/  SHFL.UP P1, R21, R12, 0x1, RZ ;  /* 0x042000000c157989 */ /* 0x020f2200000200ff */
[----:B------:R-:W-:Y:S02]  /*0480*/  IMAD.MOV.U32 R13, RZ, RZ, R12 ;  /* 0x000000ffff0d7224 */ /* 0x000fe400078e000c */
[----:B----4-:R-:W-:Y:S02]  /*0490*/  @P1 IMAD.IADD.U32 R13, R12, 0x1, R21 ;  /* 0x000000010c0d1824 */ /* 0x010fe400078e0015 */
[----:B------:R-:W4:Y:S03]  /*04a0*/  S2R R21, SR_LANEID ;  /* 0x0000000000157919 */ /* 0x000f260000000000 */
[----:B------:R-:W0:Y:S02]  /*04b0*/  SHFL.UP P1, R20, R13, 0x2, RZ ;  /* 0x044000000d147989 */ /* 0x000e2400000200ff */
[----:B0-----:R-:W-:Y:S01]  /*04c0*/  @P1 IMAD.IADD.U32 R13, R13, 0x1, R20 ;  /* 0x000000010d0d1824 */ /* 0x001fe200078e0014 */
[----:B----4-:R-:W-:-:S04]  /*04d0*/  ISETP.EQ.U32.AND P2, PT, R21, 0x1f, PT ;  /* 0x0000001f1500780c */ /* 0x010fc80003f42070 */
[----:B------:R-:W0:Y:S02]  /*04e0*/  SHFL.UP P1, R20, R13, 0x4, RZ ;  /* 0x048000000d147989 */ /* 0x000e2400000200ff */
[----:B0-----:R-:W-:-:S05]  /*04f0*/  @P1 IMAD.IADD.U32 R13, R13, 0x1, R20 ;  /* 0x000000010d0d1824 */ /* 0x001fca00078e0014 */
[----:B------:R-:W0:Y:S02]  /*0500*/  SHFL.UP P1, R20, R13, 0x8, RZ ;  /* 0x050000000d147989 */ /* 0x000e2400000200ff */
[----:B0-----:R-:W-:-:S05]  /*0510*/  @P1 IMAD.IADD.U32 R13, R13, 0x1, R20 ;  /* 0x000000010d0d1824 */ /* 0x001fca00078e0014 */
[----:B------:R-:W0:Y:S02]  /*0520*/  SHFL.UP P1, R20, R13, 0x10, RZ ;  /* 0x060000000d147989 */ /* 0x000e2400000200ff */
[----:B0-----:R-:W-:-:S05]  /*0530*/  @P1 IMAD.IADD.U32 R13, R13, 0x1, R20 ;  /* 0x000000010d0d1824 */ /* 0x001fca00078e0014 */
[----:B--2---:R-:W2:Y:S04]  /*0540*/  @P2 ATOMG.E.ADD.STRONG.GPU PT, R18, desc[UR4][R18.64], R13 ;  /* 0x8000000d121229a8 */ /* 0x004ea800081ef104 */
[----:B------:R-:W-:Y:S04]  /*0550*/  SHFL.UP P1, R20, R13, 0x1, RZ ;  /* 0x042000000d147989 */ /* 0x000fe800000200ff */
[----:B--2---:R-:W0:Y:S02]  /*0560*/  SHFL.IDX PT, R21, R18, 0x1f, 0x1f ;  /* 0x03e01f0012157f89 */ /* 0x004e2400000e0000 */
[----:B0-----:R-:W-:-:S07]  /*0570*/  @P1 IMAD.IADD.U32 R21, R21, 0x1, R20 ;  /* 0x0000000115151824 */ /* 0x001fce00078e0014 */
.L_x_44:
[----:B------:R-:W-:Y:S04]  /*0580*/  BSSY.RECONVERGENT B1, `(.L_x_45) ;  /* 0x0000009000017945 */ /* 0x000fe80003800200 */
[----:B------:R-:W-:Y:S05]  /*0590*/  @P0 BRA `(.L_x_46) ;  /* 0x00000000001c0947 */ /* 0x000fea0003800000 */
[----:B------:R-:W4:Y:S01]  /*05a0*/  S2R R20, SR_LANEID ;  /* 0x0000000000147919 */ /* 0x000f220000000000 */
[----:B--2---:R-:W2:Y:S01]  /*05b0*/  LDC.64 R18, c[0x4][0x30] ;  /* 0x01000c00ff127b82 */ /* 0x004ea20000000a00 */
[----:B------:R-:W-:Y:S02]  /*05c0*/  VOTEU.ANY UR6, UPT, PT ;  /* 0x0000000000067886 */ /* 0x000fe400038e0100 */
[----:B------:R-:W-:Y:S02]  /*05d0*/  UFLO.U32 UR7, UR6 ;  /* 0x00000006000772bd */ /* 0x000fe400080e0000 */
[----:B------:R-:W2:Y:S04]  /*05e0*/  POPC R13, UR6 ;  /* 0x00000006000d7d09 */ /* 0x000ea80008000000 */
[----:B----4-:R-:W-:-:S13]  /*05f0*/  ISETP.EQ.U32.AND P0, PT, R20, UR7, PT ;  /* 0x0000000714007c0c */ /* 0x010fda000bf02070 */
[----:B--2---:R4:W5:Y:S02]  /*0600*/  @P0 ATOMG.E.ADD.STRONG.GPU PT, RZ, desc[UR4][R18.64], R13 ;  /* 0x8000000d12ff09a8 */ /* 0x00496400081ef104 */
.L_x_46:
[----:B------:R-:W-:Y:S05]  /*0610*/  BSYNC.RECONVERGENT B1 ;  /* 0x0000000000017941 */ /* 0x000fea0003800200 */
.L_x_45:
[----:B------:R-:W-:Y:S06]  /*0620*/  MEMBAR.SC.GPU ;  /* 0x0000000000007992 */ /* 0x000fec0000002000 */
[----:B------:R-:W-:-:S00]  /*0630*/  ERRBAR ;  /* 0x00000000000079ab */ /* 0x000fc00000000000 */
[----:B------:R-:W-:Y:S06]  /*0640*/  CGAERRBAR ;  /* 0x00000000000075ab */ /* 0x000fec0000000000 */
[----:B------:R-:W-:Y:S04]  /*0650*/  CCTL.IVALL ;  /* 0x00000000ff00798f */ /* 0x000fe80002000000 */
[----:B---3--:R-:W3:Y:S01]  /*0660*/  LDG.E R20, desc[UR4][R10.64] ;  /* 0x000000040a147981 */ /* 0x008ee2000c1e1900 */
[-C--:B--2-4-:R-:W-:Y:S01]  /*0670*/  IABS R18, R14.reuse ;  /* 0x0000000e00127213 */ /* 0x094fe20000000000 */
[----:B-----5:R-:W-:Y:S01]  /*0680*/  IMAD.IADD R21, R21, 0x1, R12 ;  /* 0x0000000115157824 */ /* 0x020fe200078e020c */
[----:B------:R-:W-:Y:S01]  /*0690*/  IABS R22, R14 ;  /* 0x0000000e00167213 */ /* 0x000fe20000000000 */
[----:B------:R-:W-:Y:S01]  /*06a0*/  IMAD.MOV.U32 R12, RZ, RZ, RZ ;  /* 0x000000ffff0c7224 */ /* 0x000fe200078e00ff */
[----:B------:R-:W2:Y:S01]  /*06b0*/  I2F.RP R19, R18 ;  /* 0x0000001200137306 */ /* 0x000ea20000209400 */
[----:B------:R-:W-:Y:S07]  /*06c0*/  BSSY.RECONVERGENT B1, `(.L_x_47) ;  /* 0x000003f000017945 */ /* 0x000fee0003800200 */
[----:B--2---:R-:W2:Y:S02]  /*06d0*/  MUFU.RCP R19, R19 ;  /* 0x0000001300137308 */ /* 0x004ea40000001000 */
[----:B--2---:R-:W-:Y:S01]  /*06e0*/  VIADD R13, R19, 0xffffffe ;  /* 0x0ffffffe130d7836 */ /* 0x004fe20000000000 */
[----:B------:R-:W-:-:S05]  /*06f0*/  IABS R19, R21 ;  /* 0x0000001500137213 */ /* 0x000fca0000000000 */
[----:B------:R-:W2:Y:S02]  /*0700*/  F2I.FTZ.U32.TRUNC.NTZ R13, R13 ;  /* 0x0000000d000d7305 */ /* 0x000ea4000021f000 */
[----:B--2---:R-:W-:-:S04]  /*0710*/  IMAD.MOV R23, RZ, RZ, -R13 ;  /* 0x000000ffff177224 */ /* 0x004fc800078e0a0d */
[----:B------:R-:W-:-:S04]  /*0720*/  IMAD R23, R23, R18, RZ ;  /* 0x0000001217177224 */ /* 0x000fc800078e02ff */
[----:B------:R-:W-:-:S04]  /*0730*/  IMAD.HI.U32 R12, R13, R23, R12 ;  /* 0x000000170d0c7227 */ /* 0x000fc800078e000c */
[----:B------:R-:W-:Y:S02]  /*0740*/  IMAD.MOV R13, RZ, RZ, -R22 ;  /* 0x000000ffff0d7224 */ /* 0x000fe400078e0a16 */
[----:B------:R-:W-:-:S04]  /*0750*/  IMAD.HI.U32 R12, R12, R19, RZ ;  /* 0x000000130c0c7227 */ /* 0x000fc800078e00ff */
[----:B------:R-:W-:Y:S01]  /*0760*/  IMAD R13, R12, R13, R19 ;  /* 0x0000000d0c0d7224 */ /* 0x000fe200078e0213 */
[----:B------:R-:W-:-:S04]  /*0770*/  LOP3.LUT R19, R21, R14, RZ, 0x3c, !PT ;  /* 0x0000000e15137212 */ /* 0x000fc800078e3cff */
[----:B------:R-:W-:Y:S02]  /*0780*/  ISETP.GT.U32.AND P2, PT, R18, R13, PT ;  /* 0x0000000d1200720c */ /* 0x000fe40003f44070 */
[----:B------:R-:W-:Y:S02]  /*0790*/  ISETP.GE.AND P0, PT, R19, RZ, PT ;  /* 0x000000ff1300720c */ /* 0x000fe40003f06270 */
[----:B------:R-:W-:-:S09]  /*07a0*/  LOP3.LUT R19, RZ, R14, RZ, 0x33, !PT ;  /* 0x0000000eff137212 */ /* 0x000fd200078e33ff */
[----:B------:R-:W-:Y:S02]  /*07b0*/  @!P2 IMAD.IADD R13, R13, 0x1, -R18 ;  /* 0x000000010d0da824 */ /* 0x000fe400078e0a12 */
[----:B------:R-:W-:-:S03]  /*07c0*/  @!P2 VIADD R12, R12, 0x1 ;  /* 0x000000010c0ca836 */ /* 0x000fc60000000000 */
[----:B------:R-:W-:-:S13]  /*07d0*/  ISETP.GE.U32.AND P1, PT, R13, R18, PT ;  /* 0x000000120d00720c */ /* 0x000fda0003f26070 */
[----:B------:R-:W-:Y:S01]  /*07e0*/  @P1 VIADD R12, R12, 0x1 ;  /* 0x000000010c0c1836 */ /* 0x000fe20000000000 */
[----:B------:R-:W-:-:S03]  /*07f0*/  ISETP.NE.AND P1, PT, R14, RZ, PT ;  /* 0x000000ff0e00720c */ /* 0x000fc60003f25270 */
[----:B------:R-:W-:-:S05]  /*0800*/  @!P0 IMAD.MOV R12, RZ, RZ, -R12 ;  /* 0x000000ffff0c8224 */ /* 0x000fca00078e0a0c */
[----:B------:R-:W-:Y:S01]  /*0810*/  SEL R23, R19, R12, !P1 ;  /* 0x0000000c13177207 */ /* 0x000fe20004800000 */
[----:B------:R-:W-:Y:S01]  /*0820*/  IMAD.MOV.U32 R12, RZ, RZ, RZ ;  /* 0x000000ffff0c7224 */ /* 0x000fe200078e00ff */
[----:B---3--:R-:W-:-:S04]  /*0830*/  ISETP.GT.AND P0, PT, R20, R17, PT ;  /* 0x000000111400720c */ /* 0x008fc80003f04270 */
[----:B------:R-:W-:-:S13]  /*0840*/  ISETP.LE.OR P0, PT, R23, R16, !P0 ;  /* 0x000000101700720c */ /* 0x000fda0004703670 */
[----:B------:R-:W-:Y:S05]  /*0850*/  @P0 BRA `(.L_x_48) ;  /* 0x0000000000940947 */ /* 0x000fea0003800000 */
[----:B------:R-:W-:Y:S01]  /*0860*/  ISETP.GE.AND P2, PT, R21, RZ, PT ;  /* 0x000000ff1500720c */ /* 0x000fe20003f46270 */
[----:B------:R-:W-:Y:S01]  /*0870*/  VIADD R16, R16, 0x1 ;  /* 0x0000000110107836 */ /* 0x000fe20000000000 */
[-C--:B------:R-:W-:Y:S01]  /*0880*/  ISETP.GT.U32.AND P0, PT, R18, R13.reuse, PT ;  /* 0x0000000d1200720c */ /* 0x080fe20003f04070 */
[----:B------:R-:W-:Y:S02]  /*0890*/  IMAD.IADD R18, R13, 0x1, -R18 ;  /* 0x000000010d127824 */ /* 0x000fe400078e0a12 */
[----:B------:R-:W-:Y:S02]  /*08a0*/  VIADD R17, R17, 0x1 ;  /* 0x0000000111117836 */ /* 0x000fe40000000000 */
[----:B------:R-:W-:Y:S01]  /*08b0*/  IMAD.MOV.U32 R12, RZ, RZ, 0x1 ;  /* 0x00000001ff0c7424 */ /* 0x000fe200078e00ff */
[----:B------:R-:W-:-:S05]  /*08c0*/  SEL R18, R18, R13, !P0 ;  /* 0x0000000d12127207 */ /* 0x000fca0004000000 */
[----:B------:R-:W-:-:S05]  /*08d0*/  @!P2 IMAD.MOV R18, RZ, RZ, -R18 ;  /* 0x000000ffff12a224 */ /* 0x000fca00078e0a12 */
[----:B------:R-:W-:-:S04]  /*08e0*/  SEL R18, R19, R18, !P1 ;  /* 0x0000001213127207 */ /* 0x000fc80004800000 */
[----:B------:R-:W-:-:S13]  /*08f0*/  ISETP.NE.AND P0, PT, R18, RZ, PT ;  /* 0x000000ff1200720c */ /* 0x000fda0003f05270 */
[----:B------:R-:W-:Y:S05]  /*0900*/  @P0 BRA `(.L_x_48) ;  /* 0x0000000000680947 */ /* 0x000fea0003800000 */
[----:B------:R-:W2:Y:S02]  /*0910*/  LDC.64 R18, c[0x4][0x30] ;  /* 0x01000c00ff127b82 */ /* 0x000ea40000000a00 */
[----:B--2---:R-:W2:Y:S01]  /*0920*/  ATOMG.E.EXCH.STRONG.GPU PT, R19, desc[UR4][R18.64], RZ ;  /* 0x800000ff121379a8 */ /* 0x004ea2000c1ef104 */
[----:B------:R-:W3:Y:S01]  /*0930*/  S2R R20, SR_LANEID ;  /* 0x0000000000147919 */ /* 0x000ee20000000000 */
[----:B--2---:R-:W-:Y:S01]  /*0940*/  ISETP.NE.AND P0, PT, R19, R14, PT ;  /* 0x0000000e1300720c */ /* 0x004fe20003f05270 */
[----:B------:R-:W-:Y:S06]  /*0950*/  MEMBAR.SC.GPU ;  /* 0x0000000000007992 */ /* 0x000fec0000002000 */
[----:B------:R-:W-:-:S00]  /*0960*/  ERRBAR ;  /* 0x00000000000079ab */ /* 0x000fc00000000000 */
[----:B------:R-:W-:Y:S06]  /*0970*/  CGAERRBAR ;  /* 0x00000000000075ab */ /* 0x000fec0000000000 */
[----:B------:R-:W-:Y:S01]  /*0980*/  CCTL.IVALL ;  /* 0x00000000ff00798f */ /* 0x000fe20002000000 */
[----:B------:R-:W-:Y:S04]  /*0990*/  BSSY.RECONVERGENT B2, `(.L_x_49) ;  /* 0x0000008000027945 */ /* 0x000fe80003800200 */
[----:B---3--:R-:W-:Y:S05]  /*09a0*/  @P0 BRA `(.L_x_50) ;  /* 0x0000000000180947 */ /* 0x008fea0003800000 */
[----:B------:R-:W2:Y:S01]  /*09b0*/  S2R R18, SR_LANEID ;  /* 0x0000000000127919 */ /* 0x000ea20000000000 */
[----:B------:R-:W-:Y:S02]  /*09c0*/  VOTEU.ANY UR6, UPT, PT ;  /* 0x0000000000067886 */ /* 0x000fe400038e0100 */
[----:B------:R-:W-:Y:S02]  /*09d0*/  UFLO.U32 UR7, UR6 ;  /* 0x00000006000772bd */ /* 0x000fe400080e0000 */
[----:B------:R-:W3:Y:S04]  /*09e0*/  POPC R13, UR6 ;  /* 0x00000006000d7d09 */ /* 0x000ee80008000000 */
[----:B--2---:R-:W-:-:S13]  /*09f0*/  ISETP.EQ.U32.AND P0, PT, R18, UR7, PT ;  /* 0x0000000712007c0c */ /* 0x004fda000bf02070 */
[----:B---3--:R2:W5:Y:S02]  /*0a00*/  @P0 ATOMG.E.ADD.STRONG.GPU PT, RZ, desc[UR4][R8.64], R13 ;  /* 0x8000000d08ff09a8 */ /* 0x00856400081ef104 */
.L_x_50:
[----:B------:R-:W-:Y:S05]  /*0a10*/  BSYNC.RECONVERGENT B2 ;  /* 0x0000000000027941 */ /* 0x000fea0003800200 */
.L_x_49:
[----:B------:R-:W-:Y:S02]  /*0a20*/  VOTEU.ANY UR6, UPT, PT ;  /* 0x0000000000067886 */ /* 0x000fe400038e0100 */
[----:B------:R-:W-:Y:S02]  /*0a30*/  UFLO.U32 UR7, UR6 ;  /* 0x00000006000772bd */ /* 0x000fe400080e0000 */
[----:B--2---:R-:W2:Y:S04]  /*0a40*/  POPC R13, UR6 ;  /* 0x00000006000d7d09 */ /* 0x004ea80008000000 */
[----:B------:R-:W-:-:S13]  /*0a50*/  ISETP.EQ.U32.AND P0, PT, R20, UR7, PT ;  /* 0x0000000714007c0c */ /* 0x000fda000bf02070 */
[----:B--2---:R2:W5:Y:S01]  /*0a60*/  @P0 ATOMG.E.ADD.STRONG.GPU PT, RZ, desc[UR4][R10.64], R13 ;  /* 0x8000000d0aff09a8 */ /* 0x00456200081ef104 */
[----:B------:R-:W-:Y:S06]  /*0a70*/  MEMBAR.SC.SYS ;  /* 0x0000000000007992 */ /* 0x000fec0000003000 */
[----:B------:R-:W-:-:S00]  /*0a80*/  ERRBAR ;  /* 0x00000000000079ab */ /* 0x000fc00000000000 */
[----:B------:R-:W-:Y:S06]  /*0a90*/  CGAERRBAR ;  /* 0x00000000000075ab */ /* 0x000fec0000000000 */
[----:B--2---:R-:W-:Y:S01]  /*0aa0*/  CCTL.IVALL ;  /* 0x00000000ff00798f */ /* 0x004fe20002000000 */
.L_x_48:
[----:B------:R-:W-:Y:S05]  /*0ab0*/  BSYNC.RECONVERGENT B1 ;  /* 0x0000000000017941 */ /* 0x000fea0003800200 */
.L_x_47:
[----:B------:R-:W2:Y:S02]  /*0ac0*/  LDG.E R10, desc[UR4][R8.64] ;  /* 0x00000004080a7981 */ /* 0x000ea4000c1e1900 */
[----:B--2---:R-:W-:-:S13]  /*0ad0*/  ISETP.NE.AND P0, PT, R10, RZ, PT ;  /* 0x000000ff0a00720c */ /* 0x004fda0003f05270 */
[----:B------:R-:W-:Y:S05]  /*0ae0*/  @!P0 BRA `(.L_x_51) ;  /* 0xfffffff400c88947 */ /* 0x000fea000383ffff */
[----:B------:R-:W-:Y:S05]  /*0af0*/  EXIT ;  /* 0x000000000000794d */ /* 0x000fea0003800000 */
.L_x_52:
        /* <DEDUP_REMOVED lines=16> */
.L_x_98:


//--------------------- .text._Z18count_done_entriesiPKf --------------------------
	.section	.text._Z18count_done_entriesiPKf,"ax",@progbits
	.align	128
        .global         _Z18count_done_entriesiPKf
        .type           _Z18count_done_entriesiPKf,@function
        .size           _Z18count_done_entriesiPKf,(.L_x_99 - _Z18count_done_entriesiPKf)
        .other          _Z18count_done_entriesiPKf,@"STO_CUDA_ENTRY STV_DEFAULT"
_Z18count_done_entriesiPKf:
.text._Z18count_done_entriesiPKf:
[----:B------:R-:W-:Y:S01]  /*0000*/  LDC R1, c[0x0][0x37c] ;  /* 0x0000df00ff017b82 */ /* 0x000fe20000000800 */
[----:B------:R-:W0:Y:S07]  /*0010*/  S2R R3, SR_TID.Y ;  /* 0x0000000000037919 */ /* 0x000e2e0000002200 */
[----:B------:R-:W0:Y:S01]  /*0020*/  LDC R0, c[0x0][0x364] ;  /* 0x0000d900ff007b82 */ /* 0x000e220000000800 */
[----:B------:R-:W1:Y:S01]  /*0030*/  LDCU UR6, c[0x0][0x380] ;  /* 0x00007000ff0677ac */ /* 0x000e620008000800 */
[----:B------:R-:W2:Y:S06]  /*0040*/  S2R R2, SR_TID.X ;  /* 0x0000000000027919 */ /* 0x000eac0000002100 */
[----:B------:R-:W0:Y:S08]  /*0050*/  S2UR UR4, SR_CTAID.Y ;  /* 0x00000000000479c3 */ /* 0x000e300000002600 */
        /* <DEDUP_REMOVED lines=12> */
[----:B--2---:R-:W-:-:S13]  /*0120*/  FSETP.NEU.AND P0, PT, R2, RZ, PT ;  /* 0x000000ff0200720b */ /* 0x004fda0003f0d000 */
[----:B------:R-:W-:Y:S05]  /*0130*/  @!P0 EXIT ;  /* 0x000000000000894d */ /* 0x000fea0003800000 */
[----:B------:R-:W0:Y:S01]  /*0140*/  S2R R0, SR_LANEID ;  /* 0x0000000000007919 */ /* 0x000e220000000000 */
[----:B------:R-:W1:Y:S01]  /*0150*/  LDC.64 R2, c[0x4][0x48] ;  /* 0x01001200ff027b82 */ /* 0x000e620000000a00 */
[----:B------:R-:W-:Y:S02]  /*0160*/  VOTEU.ANY UR6, UPT, PT ;  /* 0x0000000000067886 */ /* 0x000fe400038e0100 */
[----:B------:R-:W-:Y:S02]  /*0170*/  UFLO.U32 UR7, UR6 ;  /* 0x00000006000772bd */ /* 0x000fe400080e0000 */
[----:B------:R-:W1:Y:S04]  /*0180*/  POPC R5, UR6 ;  /* 0x0000000600057d09 */ /* 0x000e680008000000 */
[----:B0-----:R-:W-:-:S13]  /*0190*/  ISETP.EQ.U32.AND P0, PT, R0, UR7, PT ;  /* 0x0000000700007c0c */ /* 0x001fda000bf02070 */
[----:B-1----:R-:W-:Y:S01]  /*01a0*/  @P0 REDG.E.ADD.STRONG.GPU desc[UR4][R2.64], R5 ;  /* 0x000000050200098e */ /* 0x002fe2000c12e104 */
[----:B------:R-:W-:Y:S05]  /*01b0*/  EXIT ;  /* 0x000000000000794d */ /* 0x000fea0003800000 */
.L_x_53:
        /* <DEDUP_REMOVED lines=12> */
.L_x_99:


//--------------------- .text._Z18reset_device_flagsv --------------------------
	.section	.text._Z18reset_device_flagsv,"ax",@progbits
	.align	128
        .global         _Z18reset_device_flagsv
        .type           _Z18reset_device_flagsv,@function
        .size           _Z18reset_device_flagsv,(.L_x_100 - _Z18reset_device_flagsv)
        .other          _Z18reset_device_flagsv,@"STO_CUDA_ENTRY STV_DEFAULT"
_Z18reset_device_flagsv:
.text._Z18reset_device_flagsv:
[----:B------:R-:W-:Y:S08]  /*0000*/  LDC R1, c[0x0][0x37c] ;  /* 0x0000df00ff017b82 */ /* 0x000ff00000000800 */
[----:B------:R-:W0:Y:S01]  /*0010*/  LDC.64 R6, c[0x4][0x30] ;  /* 0x01000c00ff067b82 */ /* 0x000e220000000a00 */
[----:B------:R-:W0:Y:S01]  /*0020*/  LDCU.64 UR4, c[0x0][0x358] ;  /* 0x00006b00ff0477ac */ /* 0x000e220008000a00 */
[----:B------:R-:W-:-:S06]  /*0030*/  HFMA2 R5, -RZ, RZ, 0, 5.9604644775390625e-08 ;  /* 0x00000001ff057431 */ /* 0x000fcc00000001ff */
[----:B------:R-:W1:Y:S08]  /*0040*/  LDC.64 R8, c[0x4][0x38] ;  /* 0x01000e00ff087b82 */ /* 0x000e700000000a00 */
[----:B------:R-:W2:Y:S08]  /*0050*/  LDC.64 R10, c[0x4][0x40] ;  /* 0x01001000ff0a7b82 */ /* 0x000eb00000000a00 */
[----:B------:R-:W3:Y:S01]  /*0060*/  LDC.64 R12, c[0x4][0x48] ;  /* 0x01001200ff0c7b82 */ /* 0x000ee20000000a00 */
[----:B0-----:R-:W-:Y:S07]  /*0070*/  STG.E desc[UR4][R6.64], RZ ;  /* 0x000000ff06007986 */ /* 0x001fee000c101904 */
[----:B------:R-:W0:Y:S01]  /*0080*/  LDC.64 R2, c[0x4][0x50] ;  /* 0x01001400ff027b82 */ /* 0x000e220000000a00 */
[----:B-1----:R-:W-:Y:S04]  /*0090*/  STG.E desc[UR4][R8.64], RZ ;  /* 0x000000ff08007986 */ /* 0x002fe8000c101904 */
[----:B--2---:R-:W-:Y:S04]  /*00a0*/  STG.E desc[UR4][R10.64], RZ ;  /* 0x000000ff0a007986 */ /* 0x004fe8000c101904 */
[----:B---3--:R-:W-:Y:S04]  /*00b0*/  STG.E desc[UR4][R12.64], RZ ;  /* 0x000000ff0c007986 */ /* 0x008fe8000c101904 */
[----:B0-----:R-:W-:Y:S01]  /*00c0*/  STG.E desc[UR4][R2.64], R5 ;  /* 0x0000000502007986 */ /* 0x001fe2000c101904 */
[----:B------:R-:W-:Y:S05]  /*00d0*/  EXIT ;  /* 0x000000000000794d */ /* 0x000fea0003800000 */
.L_x_54:
        /* <DEDUP_REMOVED lines=10> */
.L_x_100:


//--------------------- .text._Z13reset_d_foundv  --------------------------
	.section	.text._Z13reset_d_foundv,"ax",@progbits
	.align	128
        .global         _Z13reset_d_foundv
        .type           _Z13reset_d_foundv,@function
        .size           _Z13reset_d_foundv,(.L_x_101 - _Z13reset_d_foundv)
        .other          _Z13reset_d_foundv,@"STO_CUDA_ENTRY STV_DEFAULT"
_Z13reset_d_foundv:
.text._Z13reset_d_foundv:
[----:B------:R-:W-:Y:S01]  /*0000*/  LDC R1, c[0x0][0x37c] ;  /* 0x0000df00ff017b82 */ /* 0x000fe20000000800 */
[----:B------:R-:W0:Y:S07]  /*0010*/  S2R R0, SR_TID.X ;  /* 0x0000000000007919 */ /* 0x000e2e0000002100 */
[----:B------:R-:W0:Y:S02]  /*0020*/  S2UR UR4, SR_CTAID.X ;  /* 0x00000000000479c3 */ /* 0x000e240000002500 */
[----:B0-----:R-:W-:-:S13]  /*0030*/  LOP3.LUT P0, RZ, R0, UR4, RZ, 0xfc, !PT ;  /* 0x0000000400ff7c12 */ /* 0x001fda000f80fcff */
[----:B------:R-:W-:Y:S05]  /*0040*/  @P0 EXIT ;  /* 0x000000000000094d */ /* 0x000fea0003800000 */
[----:B------:R-:W0:Y:S01]  /*0050*/  LDC.64 R2, c[0x4][0x18] ;  /* 0x01000600ff027b82 */ /* 0x000e220000000a00 */
[----:B------:R-:W0:Y:S02]  /*0060*/  LDCU.64 UR4, c[0x0][0x358] ;  /* 0x00006b00ff0477ac */ /* 0x000e240008000a00 */
[----:B0-----:R-:W-:Y:S01]  /*0070*/  STG.E desc[UR4][R2.64], RZ ;  /* 0x000000ff02007986 */ /* 0x001fe2000c101904 */
[----:B------:R-:W-:Y:S05]  /*0080*/  EXIT ;  /* 0x000000000000794d */ /* 0x000fea0003800000 */
.L_x_55:
        /* <DEDUP_REMOVED lines=15> */
.L_x_101:


//--------------------- .text._Z9check_bklPKfPKiS2_i --------------------------
	.section	.text._Z9check_bklPKfPKiS2_i,"ax",@progbits
	.align	128
        .global         _Z9check_bklPKfPKiS2_i
        .type           _Z9check_bklPKfPKiS2_i,@function
        .size           _Z9check_bklPKfPKiS2_i,(.L_x_102 - _Z9check_bklPKfPKiS2_i)
        .other          _Z9check_bklPKfPKiS2_i,@"STO_CUDA_ENTRY STV_DEFAULT"
_Z9check_bklPKfPKiS2_i:
.text._Z9check_bklPKfPKiS2_i:
[----:B------:R-:W-:Y:S01]  /*0000*/  LDC R1, c[0x0][0x37c] ;  /* 0x0000df00ff017b82 */ /* 0x000fe20000000800 */
[----:B------:R-:W0:Y:S07]  /*0010*/  S2R R0, SR_TID.X ;  /* 0x0000000000007919 */ /* 0x000e2e0000002100 */
[----:B------:R-:W0:Y:S02]  /*0020*/  S2UR UR4, SR_CTAID.X ;  /* 0x00000000000479c3 */ /* 0x000e240000002500 */
[----:B0-----:R-:W-:-:S13]  /*0030*/  LOP3.LUT P0, RZ, R0, UR4, RZ, 0xfc, !PT ;  /* 0x0000000400ff7c12 */ /* 0x001fda000f80fcff */
[----:B------:R-:W-:Y:S05]  /*0040*/  @P0 EXIT ;  /* 0x000000000000094d */ /* 0x000fea0003800000 */
[----:B------:R-:W0:Y:S01]  /*0050*/  LDC.64 R2, c[0x0][0x388] ;  /* 0x0000e200ff027b82 */ /* 0x000e220000000a00 */
[----:B------:R-:W0:Y:S01]  /*0060*/  LDCU.64 UR4, c[0x0][0x358] ;  /* 0x00006b00ff0477ac */ /* 0x000e220008000a00 */
[----:B------:R-:W1:Y:S06]  /*0070*/  LDCU UR6, c[0x0][0x398] ;  /* 0x00007300ff0677ac */ /* 0x000e6c0008000800 */
[----:B------:R-:W2:Y:S08]  /*0080*/  LDC.64 R4, c[0x0][0x390] ;  /* 0x0000e400ff047b82 */ /* 0x000eb00000000a00 */
[----:B------:R-:W3:Y:S01]  /*0090*/  LDC.64 R6, c[0x0][0x380] ;  /* 0x0000e000ff067b82 */ /* 0x000ee20000000a00 */
[----:B0-----:R-:W1:Y:S04]  /*00a0*/  LDG.E R2, desc[UR4][R2.64] ;  /* 0x0000000402027981 */ /* 0x001e68000c1e1900 */
[----:B--2---:R-:W1:Y:S02]  /*00b0*/  LDG.E R5, desc[UR4][R4.64] ;  /* 0x0000000404057981 */ /* 0x004e64000c1e1900 */
[----:B-1----:R-:W-:-:S04]  /*00c0*/  IMAD R9, R5, UR6, R2 ;  /* 0x0000000605097c24 */ /* 0x002fc8000f8e0202 */
[----:B---3--:R-:W-:-:S06]  /*00d0*/  IMAD.WIDE R6, R9, 0x4, R6 ;  /* 0x0000000409067825 */ /* 0x008fcc00078e0206 */
[----:B------:R-:W2:Y:S01]  /*00e0*/  LDG.E R6, desc[UR4][R6.64] ;  /* 0x0000000406067981 */ /* 0x000ea2000c1e1900 */
[----:B------:R-:W0:Y:S01]  /*00f0*/  LDC.64 R8, c[0x4][0x28] ;  /* 0x01000a00ff087b82 */ /* 0x000e220000000a00 */
[----:B--2---:R-:W-:-:S04]  /*0100*/  FSETP.GEU.AND P0, PT, R6, RZ, PT ;  /* 0x000000ff0600720b */ /* 0x004fc80003f0e000 */
[----:B------:R-:W-:-:S05]  /*0110*/  SEL R11, RZ, 0x1, P0 ;  /* 0x00000001ff0b7807 */ /* 0x000fca0000000000 */
[----:B0-----:R-:W-:Y:S01]  /*0120*/  STG.E desc[UR4][R8.64], R11 ;  /* 0x0000000b08007986 */ /* 0x001fe2000c101904 */
[----:B------:R-:W-:Y:S05]  /*0130*/  EXIT ;  /* 0x000000000000794d */ /* 0x000fea0003800000 */
.L_x_56:
        /* <DEDUP_REMOVED lines=12> */
.L_x_102:


//--------------------- .text._Z8check_RkPKiS0_S0_i --------------------------
	.section	.text._Z8check_RkPKiS0_S0_i,"ax",@progbits
	.align	128
        .global         _Z8check_RkPKiS0_S0_i
        .type           _Z8check_RkPKiS0_S0_i,@function
        .size           _Z8check_RkPKiS0_S0_i,(.L_x_103 - _Z8check_RkPKiS0_S0_i)
        .other          _Z8check_RkPKiS0_S0_i,@"STO_CUDA_ENTRY STV_DEFAULT"
_Z8check_RkPKiS0_S0_i:
.text._Z8check_RkPKiS0_S0_i:
        /* <DEDUP_REMOVED lines=8> */
[----:B------:R-:W2:Y:S01]  /*0080*/  LDC.64 R4, c[0x0][0x380] ;  /* 0x0000e000ff047b82 */ /* 0x000ea20000000a00 */
[----:B0-----:R-:W2:Y:S02]  /*0090*/  LDG.E R3, desc[UR4][R2.64] ;  /* 0x0000000402037981 */ /* 0x001ea4000c1e1900 */
[----:B--2---:R-:W-:-:S06]  /*00a0*/  IMAD.WIDE R4, R3, 0x4, R4 ;  /* 0x0000000403047825 */ /* 0x004fcc00078e0204 */
[----:B------:R-:W1:Y:S01]  /*00b0*/  LDG.E R4, desc[UR4][R4.64] ;  /* 0x0000000404047981 */ /* 0x000e62000c1e1900 */
[----:B------:R-:W0:Y:S01]  /*00c0*/  LDC.64 R6, c[0x4][0x20] ;  /* 0x01000800ff067b82 */ /* 0x000e220000000a00 */
[----:B------:R-:W-:Y:S01]  /*00d0*/  IMAD.MOV.U32 R9, RZ, RZ, RZ ;  /* 0x000000ffff097224 */ /* 0x000fe200078e00ff */
[----:B-1----:R-:W-:-:S13]  /*00e0*/  ISETP.NE.AND P0, PT, R4, UR6, PT ;  /* 0x0000000604007c0c */ /* 0x002fda000bf05270 */
[----:B0-----:R-:W-:Y:S05]  /*00f0*/  @!P0 BRA `(.L_x_57) ;  /* 0x0000000000108947 */ /* 0x001fea0003800000 */
[----:B------:R-:W0:Y:S02]  /*0100*/  LDC.64 R2, c[0x0][0x390] ;  /* 0x0000e400ff027b82 */ /* 0x000e240000000a00 */
[----:B0-----:R-:W2:Y:S02]  /*0110*/  LDG.E R3, desc[UR4][R2.64] ;  /* 0x0000000402037981 */ /* 0x001ea4000c1e1900 */
[----:B--2---:R-:W-:-:S04]  /*0120*/  ISETP.NE.AND P0, PT, R4, R3, PT ;  /* 0x000000030400720c */ /* 0x004fc80003f05270 */
[----:B------:R-:W-:-:S09]  /*0130*/  SEL R9, RZ, 0x1, !P0 ;  /* 0x00000001ff097807 */ /* 0x000fd20004000000 */
.L_x_57:
[----:B------:R-:W-:Y:S01]  /*0140*/  STG.E desc[UR4][R6.64], R9 ;  /* 0x0000000906007986 */ /* 0x000fe2000c101904 */
[----:B------:R-:W-:Y:S05]  /*0150*/  EXIT ;  /* 0x000000000000794d */ /* 0x000fea0003800000 */
.L_x_58:
        /* <DEDUP_REMOVED lines=10> */
.L_x_103:


//--------------------- .text._Z15reset_d_changedv --------------------------
	.section	.text._Z15reset_d_changedv,"ax",@progbits
	.align	128
        .global         _Z15reset_d_changedv
        .type           _Z15reset_d_changedv,@function
        .size           _Z15reset_d_changedv,(.L_x_104 - _Z15reset_d_changedv)
        .other          _Z15reset_d_changedv,@"STO_CUDA_ENTRY STV_DEFAULT"
_Z15reset_d_changedv:
.text._Z15reset_d_changedv:
[----:B------:R-:W-:Y:S08]  /*0000*/  LDC R1, c[0x0][0x37c] ;  /* 0x0000df00ff017b82 */ /* 0x000ff00000000800 */
[----:B------:R-:W0:Y:S01]  /*0010*/  LDC.64 R2, c[0x4][0x8] ;  /* 0x01000200ff027b82 */ /* 0x000e220000000a00 */
[----:B------:R-:W0:Y:S02]  /*0020*/  LDCU.64 UR4, c[0x0][0x358] ;  /* 0x00006b00ff0477ac */ /* 0x000e240008000a00 */
[----:B0-----:R-:W-:Y:S01]  /*0030*/  STG.E desc[UR4][R2.64], RZ ;  /* 0x000000ff02007986 */ /* 0x001fe2000c101904 */
[----:B------:R-:W-:Y:S05]  /*0040*/  EXIT ;  /* 0x000000000000794d */ /* 0x000fea0003800000 */
.L_x_59:
        /* <DEDUP_REMOVED lines=11> */
.L_x_104:


//--------------------- .text._Z9update_RQPiS_PKiS1_S_ --------------------------
	.section	.text._Z9update_RQPiS_PKiS1_S_,"ax",@progbits
	.align	128
        .global         _Z9update_RQPiS_PKiS1_S_
        .type           _Z9update_RQPiS_PKiS1_S_,@function
        .size           _Z9update_RQPiS_PKiS1_S_,(.L_x_105 - _Z9update_RQPiS_PKiS1_S_)
        .other          _Z9update_RQPiS_PKiS1_S_,@"STO_CUDA_ENTRY STV_DEFAULT"
_Z9update_RQPiS_PKiS1_S_:
.text._Z9update_RQPiS_PKiS1_S_:
[----:B------:R-:W-:Y:S08]  /*0000*/  LDC R1, c[0x0][0x37c] ;  /* 0x0000df00ff017b82 */ /* 0x000ff00000000800 */
[----:B------:R-:W0:Y:S01]  /*0010*/  LDC.64 R4, c[0x0][0x398] ;  /* 0x0000e600ff047b82 */ /* 0x000e220000000a00 */
[----:B------:R-:W0:Y:S07]  /*0020*/  LDCU.64 UR4, c[0x0][0x358] ;  /* 0x00006b00ff0477ac */ /* 0x000e2e0008000a00 */
[----:B------:R-:W1:Y:S08]  /*0030*/  LDC.64 R2, c[0x0][0x390] ;  /* 0x0000e400ff027b82 */ /* 0x000e700000000a00 */
[----:B------:R-:W2:Y:S01]  /*0040*/  LDC.64 R6, c[0x0][0x388] ;  /* 0x0000e200ff067b82 */ /* 0x000ea20000000a00 */
[----:B0-----:R-:W2:Y:S07]  /*0050*/  LDG.E R9, desc[UR4][R4.64] ;  /* 0x0000000404097981 */ /* 0x001eae000c1e1900 */
[----:B------:R-:W0:Y:S01]  /*0060*/  LDC.64 R10, c[0x0][0x380] ;  /* 0x0000e000ff0a7b82 */ /* 0x000e220000000a00 */
[----:B-1----:R-:W3:Y:S01]  /*0070*/  LDG.E R3, desc[UR4][R2.64] ;  /* 0x0000000402037981 */ /* 0x002ee2000c1e1900 */
[----:B--2---:R-:W-:-:S06]  /*0080*/  IMAD.WIDE R6, R9, 0x4, R6 ;  /* 0x0000000409067825 */ /* 0x004fcc00078e0206 */
[----:B------:R-:W1:Y:S01]  /*0090*/  LDC.64 R8, c[0x0][0x3a0] ;  /* 0x0000e800ff087b82 */ /* 0x000e620000000a00 */
[----:B---3--:R-:W-:Y:S04]  /*00a0*/  STG.E desc[UR4][R6.64], R3 ;  /* 0x0000000306007986 */ /* 0x008fe8000c101904 */
[----:B------:R-:W1:Y:S02]  /*00b0*/  LDG.E R13, desc[UR4][R4.64] ;  /* 0x00000004040d7981 */ /* 0x000e64000c1e1900 */
[----:B-1----:R-:W-:-:S06]  /*00c0*/  IMAD.WIDE R8, R13, 0x4, R8 ;  /* 0x000000040d087825 */ /* 0x002fcc00078e0208 */
[----:B------:R-:W0:Y:S02]  /*00d0*/  LDG.E R9, desc[UR4][R8.64] ;  /* 0x0000000408097981 */ /* 0x000e24000c1e1900 */
[----:B0-----:R-:W-:-:S05]  /*00e0*/  IMAD.WIDE R10, R9, 0x4, R10 ;  /* 0x00000004090a7825 */ /* 0x001fca00078e020a */
[----:B------:R-:W-:Y:S01]  /*00f0*/  STG.E desc[UR4][R10.64], R13 ;  /* 0x0000000d0a007986 */ /* 0x000fe2000c101904 */
[----:B------:R-:W-:Y:S05]  /*0100*/  EXIT ;  /* 0x000000000000794d */ /* 0x000fea0003800000 */
.L_x_60:
        /* <DEDUP_REMOVED lines=15> */
.L_x_105:


//--------------------- .text._Z8update_QPiPKiS1_ --------------------------
	.section	.text._Z8update_QPiPKiS1_,"ax",@progbits
	.align	128
        .global         _Z8update_QPiPKiS1_
        .type           _Z8update_QPiPKiS1_,@function
        .size           _Z8update_QPiPKiS1_,(.L_x_106 - _Z8update_QPiPKiS1_)
        .other          _Z8update_QPiPKiS1_,@"STO_CUDA_ENTRY STV_DEFAULT"
_Z8update_QPiPKiS1_:
.text._Z8update_QPiPKiS1_:
[----:B------:R-:W-:Y:S08]  /*0000*/  LDC R1, c[0x0][0x37c] ;  /* 0x0000df00ff017b82 */ /* 0x000ff00000000800 */
[----:B------:R-:W0:Y:S01]  /*0010*/  LDC.64 R4, c[0x0][0x390] ;  /* 0x0000e400ff047b82 */ /* 0x000e220000000a00 */
[----:B------:R-:W0:Y:S07]  /*0020*/  LDCU.64 UR4, c[0x0][0x358] ;  /* 0x00006b00ff0477ac */ /* 0x000e2e0008000a00 */
[----:B------:R-:W1:Y:S08]  /*0030*/  LDC.64 R2, c[0x0][0x388] ;  /* 0x0000e200ff027b82 */ /* 0x000e700000000a00 */
[----:B------:R-:W2:Y:S01]  /*0040*/  LDC.64 R6, c[0x0][0x380] ;  /* 0x0000e000ff067b82 */ /* 0x000ea20000000a00 */
[----:B0-----:R-:W2:Y:S04]  /*0050*/  LDG.E R5, desc[UR4][R4.64] ;  /* 0x0000000404057981 */ /* 0x001ea8000c1e1900 */
[----:B-1----:R-:W3:Y:S01]  /*0060*/  LDG.E R3, desc[UR4][R2.64] ;  /* 0x0000000402037981 */ /* 0x002ee2000c1e1900 */
[----:B--2---:R-:W-:-:S05]  /*0070*/  IMAD.WIDE R6, R5, 0x4, R6 ;  /* 0x0000000405067825 */ /* 0x004fca00078e0206 */
[----:B---3--:R-:W-:Y:S01]  /*0080*/  STG.E desc[UR4][R6.64], R3 ;  /* 0x0000000306007986 */ /* 0x008fe2000c101904 */
[----:B------:R-:W-:Y:S05]  /*0090*/  EXIT ;  /* 0x000000000000794d */ /* 0x000fea0003800000 */
.L_x_61:
        /* <DEDUP_REMOVED lines=14> */
.L_x_106:


//--------------------- .text._Z16finalize_epsilonPKfiPiS1_ --------------------------
	.section	.text._Z16finalize_epsilonPKfiPiS1_,"ax",@progbits
	.align	128
        .global         _Z16finalize_epsilonPKfiPiS1_
        .type           _Z16finalize_epsilonPKfiPiS1_,@function
        .size           _Z16finalize_epsilonPKfiPiS1_,(.L_x_107 - _Z16finalize_epsilonPKfiPiS1_)
        .other          _Z16finalize_epsilonPKfiPiS1_,@"STO_CUDA_ENTRY STV_DEFAULT"
_Z16finalize_epsilonPKfiPiS1_:
.text._Z16finalize_epsilonPKfiPiS1_:
[----:B------:R-:W-:Y:S08]  /*0000*/  LDC R1, c[0x0][0x37c] ;  /* 0x0000df00ff017b82 */ /* 0x000ff00000000800 */
[----:B------:R-:W0:Y:S01]  /*0010*/  LDC.64 R2, c[0x4][RZ] ;  /* 0x01000000ff027b82 */ /* 0x000e220000000a00 */
[----:B------:R-:W0:Y:S02]  /*0020*/  LDCU.64 UR4, c[0x0][0x358] ;  /* 0x00006b00ff0477ac */ /* 0x000e240008000a00 */
[----:B0-----:R-:W2:Y:S05]  /*0030*/  LDG.E R11, desc[UR4][R2.64] ;  /* 0x00000004020b7981 */ /* 0x001eaa000c1e1900 */
[----:B------:R-:W0:Y:S01]  /*0040*/  LDC.64 R8, c[0x4][0x10] ;  /* 0x01000400ff087b82 */ /* 0x000e220000000a00 */
[----:B--2---:R-:W-:-:S13]  /*0050*/  FSETP.NEU.AND P0, PT, |R11|, +INF , PT ;  /* 0x7f8000000b00780b */ /* 0x004fda0003f0d200 */
[----:B0-----:R-:W-:Y:S05]  /*0060*/  @P0 BRA `(.L_x_62) ;  /* 0x0000000000280947 */ /* 0x001fea0003800000 */
[----:B------:R-:W0:Y:S01]  /*0070*/  LDC.64 R2, c[0x0][0x398] ;  /* 0x0000e600ff027b82 */ /* 0x000e220000000a00 */
[----:B------:R-:W1:Y:S07]  /*0080*/  LDCU UR6, c[0x0][0x388] ;  /* 0x00007100ff0677ac */ /* 0x000e6e0008000800 */
[----:B------:R-:W2:Y:S08]  /*0090*/  LDC.64 R4, c[0x0][0x390] ;  /* 0x0000e400ff047b82 */ /* 0x000eb00000000a00 */
[----:B------:R-:W3:Y:S01]  /*00a0*/  LDC.64 R6, c[0x0][0x380] ;  /* 0x0000e000ff067b82 */ /* 0x000ee20000000a00 */
[----:B0-----:R-:W1:Y:S04]  /*00b0*/  LDG.E R2, desc[UR4][R2.64] ;  /* 0x0000000402027981 */ /* 0x001e68000c1e1900 */
[----:B--2---:R-:W1:Y:S02]  /*00c0*/  LDG.E R5, desc[UR4][R4.64] ;  /* 0x0000000404057981 */ /* 0x004e64000c1e1900 */
[----:B-1----:R-:W-:-:S04]  /*00d0*/  IMAD R11, R2, UR6, R5 ;  /* 0x00000006020b7c24 */ /* 0x002fc8000f8e0205 */
[----:B---3--:R-:W-:-:S06]  /*00e0*/  IMAD.WIDE R6, R11, 0x4, R6 ;  /* 0x000000040b067825 */ /* 0x008fcc00078e0206 */
[----:B------:R-:W2:Y:S02]  /*00f0*/  LDG.E R6, desc[UR4][R6.64] ;  /* 0x0000000406067981 */ /* 0x000ea4000c1e1900 */
[----:B--2---:R-:W-:-:S07]  /*0100*/  FADD R11, -R6, -RZ ;  /* 0x800000ff060b7221 */ /* 0x004fce0000000100 */
.L_x_62:
[----:B------:R-:W-:Y:S01]  /*0110*/  STG.E desc[UR4][R8.64], R11 ;  /* 0x0000000b08007986 */ /* 0x000fe2000c101904 */
[----:B------:R-:W-:Y:S05]  /*0120*/  EXIT ;  /* 0x000000000000794d */ /* 0x000fea0003800000 */
.L_x_63:
        /* <DEDUP_REMOVED lines=13> */
.L_x_107:


//--------------------- .text._Z13process_cyclePfS_PiPKiS2_iS0_S0_ --------------------------
	.section	.text._Z13process_cyclePfS_PiPKiS2_iS0_S0_,"ax",@progbits
	.align	128
        .global         _Z13process_cyclePfS_PiPKiS2_iS0_S0_
        .type           _Z13process_cyclePfS_PiPKiS2_iS0_S0_,@function
        .size           _Z13process_cyclePfS_PiPKiS2_iS0_S0_,(.L_x_108 - _Z13process_cyclePfS_PiPKiS2_iS0_S0_)
        .other          _Z13process_cyclePfS_PiPKiS2_iS0_S0_,@"STO_CUDA_ENTRY STV_DEFAULT"
_Z13process_cyclePfS_PiPKiS2_iS0_S0_:
.text._Z13process_cyclePfS_PiPKiS2_iS0_S0_:
[----:B------:R-:W-:Y:S08]  /*0000*/  LDC R1, c[0x0][0x37c] ;  /* 0x0000df00ff017b82 */ /* 0x000ff00000000800 */
[----:B------:R-:W0:Y:S01]  /*0010*/  LDC.64 R2, c[0x0][0x3b0] ;  /* 0x0000ec00ff027b82 */ /* 0x000e220000000a00 */
[----:B------:R-:W0:Y:S07]  /*0020*/  LDCU.64 UR4, c[0x0][0x358] ;  /* 0x00006b00ff0477ac */ /* 0x000e2e0008000a00 */
[----:B------:R-:W1:Y:S08]  /*0030*/  LDC.64 R4, c[0x0][0x3b8] ;  /* 0x0000ee00ff047b82 */ /* 0x000e700000000a00 */
[----:B------:R-:W2:Y:S01]  /*0040*/  LDC R0, c[0x0][0x3a8] ;  /* 0x0000ea00ff007b82 */ /* 0x000ea20000000800 */
[----:B0-----:R0:W5:Y:S07]  /*0050*/  LDG.E R19, desc[UR4][R2.64] ;  /* 0x0000000402137981 */ /* 0x00116e000c1e1900 */
[----:B------:R-:W3:Y:S01]  /*0060*/  LDC.64 R6, c[0x0][0x3a0] ;  /* 0x0000e800ff067b82 */ /* 0x000ee20000000a00 */
[----:B-1----:R0:W5:Y:S07]  /*0070*/  LDG.E R20, desc[UR4][R4.64] ;  /* 0x0000000404147981 */ /* 0x00216e000c1e1900 */
[----:B------:R-:W1:Y:S08]  /*0080*/  LDC.64 R8, c[0x0][0x390] ;  /* 0x0000e400ff087b82 */ /* 0x000e700000000a00 */
[----:B0-2---:R-:W4:Y:S02]  /*0090*/  LDC.64 R10, c[0x0][0x398] ;  /* 0x0000e600ff0a7b82 */ /* 0x005f240000000a00 */
.L_x_64:
[----:B-----5:R-:W-:Y:S02]  /*00a0*/  IMAD R13, R20, R0, R19 ;  /* 0x00000000140d7224 */ /* 0x020fe400078e0213 */
[----:B------:R-:W-:Y:S02]  /*00b0*/  HFMA2 R21, -RZ, RZ, 0, 5.9604644775390625e-08 ;  /* 0x00000001ff157431 */ /* 0x000fe400000001ff */
[----:B----4-:R-:W-:-:S04]  /*00c0*/  IMAD.WIDE R14, R19, 0x4, R10 ;  /* 0x00000004130e7825 */ /* 0x010fc800078e020a */
[----:B-1----:R-:W-:-:S05]  /*00d0*/  IMAD.WIDE R12, R13, 0x4, R8 ;  /* 0x000000040d0c7825 */ /* 0x002fca00078e0208 */
[----:B------:R0:W-:Y:S04]  /*00e0*/  STG.E desc[UR4][R12.64], R21 ;  /* 0x000000150c007986 */ /* 0x0001e8000c101904 */
[----:B------:R-:W2:Y:S02]  /*00f0*/  LDG.E R15, desc[UR4][R14.64] ;  /* 0x000000040e0f7981 */ /* 0x000ea4000c1e1900 */
[C---:B--2---:R-:W-:Y:S02]  /*0100*/  IMAD R17, R15.reuse, R0, R19 ;  /* 0x000000000f117224 */ /* 0x044fe400078e0213 */
[----:B---3--:R-:W-:-:S04]  /*0110*/  IMAD.WIDE R18, R15, 0x4, R6 ;  /* 0x000000040f127825 */ /* 0x008fc800078e0206 */
[----:B------:R-:W-:-:S05]  /*0120*/  IMAD.WIDE R16, R17, 0x4, R8 ;  /* 0x0000000411107825 */ /* 0x000fca00078e0208 */
[----:B------:R0:W-:Y:S04]  /*0130*/  STG.E desc[UR4][R16.64], RZ ;  /* 0x000000ff10007986 */ /* 0x0001e8000c101904 */
[----:B------:R-:W2:Y:S04]  /*0140*/  LDG.E R19, desc[UR4][R18.64] ;  /* 0x0000000412137981 */ /* 0x000ea8000c1e1900 */
[----:B------:R-:W2:Y:S02]  /*0150*/  LDG.E R20, desc[UR4][R2.64] ;  /* 0x0000000402147981 */ /* 0x000ea4000c1e1900 */
[----:B--2---:R-:W-:-:S02]  /*0160*/  ISETP.NE.AND P0, PT, R19, R20, PT ;  /* 0x000000141300720c */ /* 0x004fc40003f05270 */
[----:B------:R-:W-:-:S11]  /*0170*/  MOV R20, R15 ;  /* 0x0000000f00147202 */ /* 0x000fd60000000f00 */
[----:B0-----:R-:W-:Y:S05]  /*0180*/  @P0 BRA `(.L_x_64) ;  /* 0xfffffffc00c40947 */ /* 0x001fea000383ffff */
[----:B------:R-:W2:Y:S02]  /*0190*/  LDG.E R13, desc[UR4][R4.64] ;  /* 0x00000004040d7981 */ /* 0x000ea4000c1e1900 */
[----:B--2---:R-:W-:-:S13]  /*01a0*/  ISETP.NE.AND P0, PT, R20, R13, PT ;  /* 0x0000000d1400720c */ /* 0x004fda0003f05270 */
[----:B------:R-:W-:Y:S05]  /*01b0*/  @P0 BRA `(.L_x_64) ;  /* 0xfffffffc00b80947 */ /* 0x000fea000383ffff */
[----:B------:R-:W0:Y:S01]  /*01c0*/  LDC.64 R2, c[0x0][0x380] ;  /* 0x0000e000ff027b82 */ /* 0x000e220000000a00 */
[----:B------:R-:W-:-:S07]  /*01d0*/  IMAD R19, R15, R0, R19 ;  /* 0x000000000f137224 */ /* 0x000fce00078e0213 */
[----:B------:R-:W1:Y:S01]  /*01e0*/  LDC.64 R4, c[0x0][0x388] ;  /* 0x0000e200ff047b82 */ /* 0x000e620000000a00 */
[----:B0-----:R-:W-:-:S06]  /*01f0*/  IMAD.WIDE R2, R19, 0x4, R2 ;  /* 0x0000000413027825 */ /* 0x001fcc00078e0202 */
[----:B------:R-:W2:Y:S01]  /*0200*/  LDG.E R2, desc[UR4][R2.64] ;  /* 0x0000000402027981 */ /* 0x000ea2000c1e1900 */
[----:B-1----:R-:W-:-:S05]  /*0210*/  IMAD.WIDE R4, R15, 0x4, R4 ;  /* 0x000000040f047825 */ /* 0x002fca00078e0204 */
[----:B------:R-:W2:Y:S02]  /*0220*/  LDG.E R7, desc[UR4][R4.64] ;  /* 0x0000000404077981 */ /* 0x000ea4000c1e1900 */
[----:B--2---:R-:W-:-:S05]  /*0230*/  FADD R7, R2, R7 ;  /* 0x0000000702077221 */ /* 0x004fca0000000000 */
[----:B------:R-:W-:Y:S01]  /*0240*/  STG.E desc[UR4][R4.64], R7 ;  /* 0x0000000704007986 */ /* 0x000fe2000c101904 */
[----:B------:R-:W-:Y:S05]  /*0250*/  EXIT ;  /* 0x000000000000794d */ /* 0x000fea0003800000 */
.L_x_65:
        /* <DEDUP_REMOVED lines=10> */
.L_x_108:


//--------------------- .text._Z23find_min_valid_atomic2dPKfPKiS2_i --------------------------
	.section	.text._Z23find_min_valid_atomic2dPKfPKiS2_i,"ax",@progbits
	.align	128
        .global         _Z23find_min_valid_atomic2dPKfPKiS2_i
        .type           _Z23find_min_valid_atomic2dPKfPKiS2_i,@function
        .size           _Z23find_min_valid_atomic2dPKfPKiS2_i,(.L_x_109 - _Z23find_min_valid_atomic2dPKfPKiS2_i)
        .other          _Z23find_min_valid_atomic2dPKfPKiS2_i,@"STO_CUDA_ENTRY STV_DEFAULT"
_Z23find_min_valid_atomic2dPKfPKiS2_i:
.text._Z23find_min_valid_atomic2dPKfPKiS2_i:
[----:B------:R-:W-:Y:S01]  /*0000*/  LDC R1, c[0x0][0x37c] ;  /* 0x0000df00ff017b82 */ /* 0x000fe20000000800 */
[----:B------:R-:W0:Y:S07]  /*0010*/  S2R R3, SR_TID.Y ;  /* 0x0000000000037919 */ /* 0x000e2e0000002200 */
[----:B------:R-:W0:Y:S01]  /*0020*/  LDC R6, c[0x0][0x364] ;  /* 0x0000d900ff067b82 */ /* 0x000e220000000800 */
[----:B------:R-:W1:Y:S01]  /*0030*/  LDCU UR8, c[0x0][0x398] ;  /* 0x00007300ff0877ac */ /* 0x000e620008000800 */
[----:B------:R-:W-:Y:S01]  /*0040*/  BSSY.RECONVERGENT B0, `(.L_x_66) ;  /* 0x000001e000007945 */ /* 0x000fe20003800200 */
[----:B------:R-:W2:Y:S01]  /*0050*/  S2R R7, SR_TID.X ;  /* 0x0000000000077919 */ /* 0x000ea20000002100 */
[----:B------:R-:W3:Y:S04]  /*0060*/  LDCU.64 UR6, c[0x0][0x358] ;  /* 0x00006b00ff0677ac */ /* 0x000ee80008000a00 */
[----:B------:R-:W0:Y:S08]  /*0070*/  S2UR UR4, SR_CTAID.Y ;  /* 0x00000000000479c3 */ /* 0x000e300000002600 */
[----:B------:R-:W2:Y:S08]  /*0080*/  S2UR UR5, SR_CTAID.X ;  /* 0x00000000000579c3 */ /* 0x000eb00000002500 */
[----:B------:R-:W2:Y:S01]  /*0090*/  LDC R2, c[0x0][0x360] ;  /* 0x0000d800ff027b82 */ /* 0x000ea20000000800 */
[----:B0-----:R-:W-:-:S02]  /*00a0*/  IMAD R5, R6, UR4, R3 ;  /* 0x0000000406057c24 */ /* 0x001fc4000f8e0203 */
[----:B--2---:R-:W-:Y:S02]  /*00b0*/  IMAD R0, R2, UR5, R7 ;  /* 0x0000000502007c24 */ /* 0x004fe4000f8e0207 */
[----:B------:R-:W-:-:S03]  /*00c0*/  IMAD R6, R6, R2, RZ ;  /* 0x0000000206067224 */ /* 0x000fc600078e02ff */
[----:B------:R-:W-:-:S04]  /*00d0*/  VIMNMX R4, PT, PT, R5, R0, !PT ;  /* 0x0000000005047248 */ /* 0x000fc80007fe0100 */
[----:B-1----:R-:W-:Y:S01]  /*00e0*/  ISETP.GE.AND P0, PT, R4, UR8, PT ;  /* 0x0000000804007c0c */ /* 0x002fe2000bf06270 */
[----:B------:R-:W-:Y:S02]  /*00f0*/  IMAD R4, R3, R2, R7 ;  /* 0x0000000203047224 */ /* 0x000fe400078e0207 */
[----:B------:R-:W-:-:S10]  /*0100*/  IMAD.MOV.U32 R7, RZ, RZ, 0x7f800000 ;  /* 0x7f800000ff077424 */ /* 0x000fd400078e00ff */
[----:B---3--:R-:W-:Y:S05]  /*0110*/  @P0 BRA `(.L_x_67) ;  /* 0x0000000000400947 */ /* 0x008fea0003800000 */
[----:B------:R-:W0:Y:S02]  /*0120*/  LDC.64 R2, c[0x0][0x388] ;  /* 0x0000e200ff027b82 */ /* 0x000e240000000a00 */
[----:B0-----:R-:W-:-:S06]  /*0130*/  IMAD.WIDE.U32 R2, R5, 0x4, R2 ;  /* 0x0000000405027825 */ /* 0x001fcc00078e0002 */
[----:B------:R-:W2:Y:S02]  /*0140*/  LDG.E.CONSTANT R2, desc[UR6][R2.64] ;  /* 0x0000000602027981 */ /* 0x000ea4000c1e9900 */
[----:B--2---:R-:W-:-:S13]  /*0150*/  ISETP.NE.AND P0, PT, R2, UR8, PT ;  /* 0x0000000802007c0c */ /* 0x004fda000bf05270 */
[----:B------:R-:W-:Y:S05]  /*0160*/  @!P0 BRA `(.L_x_67) ;  /* 0x00000000002c8947 */ /* 0x000fea0003800000 */
[----:B------:R-:W0:Y:S02]  /*0170*/  LDC.64 R2, c[0x0][0x390] ;  /* 0x0000e400ff027b82 */ /* 0x000e240000000a00 */
[----:B0-----:R-:W-:-:S06]  /*0180*/  IMAD.WIDE R2, R0, 0x4, R2 ;  /* 0x0000000400027825 */ /* 0x001fcc00078e0202 */
[----:B------:R-:W2:Y:S02]  /*0190*/  LDG.E.CONSTANT R2, desc[UR6][R2.64] ;  /* 0x0000000602027981 */ /* 0x000ea4000c1e9900 */
[----:B--2---:R-:W-:-:S13]  /*01a0*/  ISETP.NE.AND P0, PT, R2, UR8, PT ;  /* 0x0000000802007c0c */ /* 0x004fda000bf05270 */
[----:B------:R-:W-:Y:S05]  /*01b0*/  @P0 BRA `(.L_x_67) ;  /* 0x0000000000180947 */ /* 0x000fea0003800000 */
[----:B------:R-:W0:Y:S01]  /*01c0*/  LDC.64 R2, c[0x0][0x380] ;  /* 0x0000e000ff027b82 */ /* 0x000e220000000a00 */
[----:B------:R-:W-:-:S04]  /*01d0*/  IMAD R5, R0, UR8, R5 ;  /* 0x0000000800057c24 */ /* 0x000fc8000f8e0205 */
[----:B0-----:R-:W-:-:S06]  /*01e0*/  IMAD.WIDE R2, R5, 0x4, R2 ;  /* 0x0000000405027825 */ /* 0x001fcc00078e0202 */
[----:B------:R-:W2:Y:S02]  /*01f0*/  LDG.E.CONSTANT R2, desc[UR6][R2.64] ;  /* 0x0000000602027981 */ /* 0x000ea4000c1e9900 */
[----:B--2---:R-:W-:-:S04]  /*0200*/  FSETP.GE.AND P0, PT, R2, RZ, PT ;  /* 0x000000ff0200720b */ /* 0x004fc80003f06000 */
[----:B------:R-:W-:-:S09]  /*0210*/  FSEL R7, R2, +INF , P0 ;  /* 0x7f80000002077808 */ /* 0x000fd20000000000 */
.L_x_67:
[----:B------:R-:W-:Y:S05]  /*0220*/  BSYNC.RECONVERGENT B0 ;  /* 0x0000000000007941 */ /* 0x000fea0003800200 */
.L_x_66:
[----:B------:R-:W0:Y:S01]  /*0230*/  S2UR UR5, SR_CgaCtaId ;  /* 0x00000000000579c3 */ /* 0x000e220000008800 */
[----:B------:R-:W-:Y:S01]  /*0240*/  UMOV UR4, 0x400 ;  /* 0x0000040000047882 */ /* 0x000fe20000000000 */
[----:B------:R-:W-:Y:S02]  /*0250*/  ISETP.GE.U32.AND P1, PT, R6, 0x2, PT ;  /* 0x000000020600780c */ /* 0x000fe40003f26070 */
[----:B------:R-:W-:Y:S01]  /*0260*/  ISETP.NE.AND P0, PT, R4, RZ, PT ;  /* 0x000000ff0400720c */ /* 0x000fe20003f05270 */
[----:B0-----:R-:W-:-:S06]  /*0270*/  ULEA UR4, UR5, UR4, 0x18 ;  /* 0x0000000405047291 */ /* 0x001fcc000f8ec0ff */
[----:B------:R-:W-:-:S05]  /*0280*/  LEA R0, R4, UR4, 0x2 ;  /* 0x0000000404007c11 */ /* 0x000fca000f8e10ff */
[----:B------:R0:W-:Y:S01]  /*0290*/  STS [R0], R7 ;  /* 0x0000000700007388 */ /* 0x0001e20000000800 */
[----:B------:R-:W-:Y:S06]  /*02a0*/  BAR.SYNC.DEFER_BLOCKING 0x0 ;  /* 0x0000000000007b1d */ /* 0x000fec0000010000 */
[----:B------:R-:W-:Y:S05]  /*02b0*/  @!P1 BRA `(.L_x_68) ;  /* 0x00000000002c9947 */ /* 0x000fea0003800000 */
.L_x_69:
[----:B0-----:R-:W-:-:S04]  /*02c0*/  SHF.R.U32.HI R7, RZ, 0x1, R6 ;  /* 0x00000001ff077819 */ /* 0x001fc80000011606 */
[----:B------:R-:W-:-:S13]  /*02d0*/  ISETP.GE.U32.AND P1, PT, R4, R7, PT ;  /* 0x000000070400720c */ /* 0x000fda0003f26070 */
[----:B------:R-:W-:Y:S01]  /*02e0*/  @!P1 IMAD R3, R7, 0x4, R0 ;  /* 0x0000000407039824 */ /* 0x000fe200078e0200 */
[----:B------:R-:W-:Y:S05]  /*02f0*/  @!P1 LDS R2, [R0] ;  /* 0x0000000000029984 */ /* 0x000fea0000000800 */
[----:B------:R-:W0:Y:S02]  /*0300*/  @!P1 LDS R3, [R3] ;  /* 0x0000000003039984 */ /* 0x000e240000000800 */
[----:B0-----:R-:W-:-:S05]  /*0310*/  @!P1 FMNMX R5, R2, R3, PT ;  /* 0x0000000302059209 */ /* 0x001fca0003800000 */
[----:B------:R1:W-:Y:S01]  /*0320*/  @!P1 STS [R0], R5 ;  /* 0x0000000500009388 */ /* 0x0003e20000000800 */
[----:B------:R-:W-:Y:S01]  /*0330*/  BAR.SYNC.DEFER_BLOCKING 0x0 ;  /* 0x0000000000007b1d */ /* 0x000fe20000010000 */
[----:B------:R-:W-:Y:S01]  /*0340*/  ISETP.GT.U32.AND P1, PT, R6, 0x3, PT ;  /* 0x000000030600780c */ /* 0x000fe20003f24070 */
[----:B------:R-:W-:-:S12]  /*0350*/  IMAD.MOV.U32 R6, RZ, RZ, R7 ;  /* 0x000000ffff067224 */ /* 0x000fd800078e0007 */
[----:B-1----:R-:W-:Y:S05]  /*0360*/  @P1 BRA `(.L_x_69) ;  /* 0xfffffffc00d41947 */ /* 0x002fea000383ffff */
.L_x_68:
[----:B------:R-:W-:Y:S05]  /*0370*/  @P0 EXIT ;  /* 0x000000000000094d */ /* 0x000fea0003800000 */
[----:B------:R-:W1:Y:S01]  /*0380*/  S2UR UR5, SR_CgaCtaId ;  /* 0x00000000000579c3 */ /* 0x000e620000008800 */
[----:B------:R-:W-:Y:S02]  /*0390*/  UMOV UR4, 0x400 ;  /* 0x0000040000047882 */ /* 0x000fe40000000000 */
[----:B-1----:R-:W-:-:S09]  /*03a0*/  ULEA UR4, UR5, UR4, 0x18 ;  /* 0x0000000405047291 */ /* 0x002fd2000f8ec0ff */
[----:B------:R-:W1:Y:S02]  /*03b0*/  LDS R5, [UR4] ;  /* 0x00000004ff057984 */ /* 0x000e640008000800 */
[----:B-1----:R-:W-:-:S13]  /*03c0*/  FSETP.NE.AND P0, PT, R5, +INF , PT ;  /* 0x7f8000000500780b */ /* 0x002fda0003f05000 */
[----:B------:R-:W-:Y:S05]  /*03d0*/  @!P0 EXIT ;  /* 0x000000000000894d */ /* 0x000fea0003800000 */
[----:B------:R-:W1:Y:S02]  /*03e0*/  LDC.64 R2, c[0x4][RZ] ;  /* 0x01000000ff027b82 */ /* 0x000e640000000a00 */
[----:B-1----:R-:W-:Y:S01]  /*03f0*/  REDG.E.MIN.STRONG.GPU desc[UR6][R2.64], R5 ;  /* 0x000000050200798e */ /* 0x002fe2000c92e106 */
[----:B------:R-:W-:Y:S05]  /*0400*/  EXIT ;  /* 0x000000000000794d */ /* 0x000fea0003800000 */
.L_x_70:
        /* <DEDUP_REMOVED lines=15> */
.L_x_109:


//--------------------- .text._Z18find_most_negativePKfiPiS1_ --------------------------
	.section	.text._Z18find_most_negativePKfiPiS1_,"ax",@progbits
	.align	128
        .global         _Z18find_most_negativePKfiPiS1_
        .type           _Z18find_most_negativePKfiPiS1_,@function
        .size           _Z18find_most_negativePKfiPiS1_,(.L_x_110 - _Z18find_most_negativePKfiPiS1_)
        .other          _Z18find_most_negativePKfiPiS1_,@"STO_CUDA_ENTRY STV_DEFAULT"
_Z18find_most_negativePKfiPiS1_:
.text._Z18find_most_negativePKfiPiS1_:
[----:B------:R-:W-:Y:S01]  /*0000*/  LDC R1, c[0x0][0x37c] ;  /* 0x0000df00ff017b82 */ /* 0x000fe20000000800 */
[----:B------:R-:W0:Y:S07]  /*0010*/  S2R R4, SR_TID.Y ;  /* 0x0000000000047919 */ /* 0x000e2e0000002200 */
[----:B------:R-:W0:Y:S01]  /*0020*/  LDC R9, c[0x0][0x364] ;  /* 0x0000d900ff097b82 */ /* 0x000e220000000800 */
[----:B------:R-:W1:Y:S01]  /*0030*/  LDCU UR6, c[0x0][0x388] ;  /* 0x00007100ff0677ac */ /* 0x000e620008000800 */
[----:B------:R-:W2:Y:S01]  /*0040*/  S2R R11, SR_TID.X ;  /* 0x00000000000b7919 */ /* 0x000ea20000002100 */
[----:B------:R-:W3:Y:S05]  /*0050*/  LDCU.64 UR8, c[0x0][0x358] ;  /* 0x00006b00ff0877ac */ /* 0x000eea0008000a00 */
[----:B------:R-:W0:Y:S08]  /*0060*/  S2UR UR4, SR_CTAID.Y ;  /* 0x00000000000479c3 */ /* 0x000e300000002600 */
[----:B------:R-:W2:Y:S08]  /*0070*/  S2UR UR5, SR_CTAID.X ;  /* 0x00000000000579c3 */ /* 0x000eb00000002500 */
[----:B------:R-:W2:Y:S01]  /*0080*/  LDC R10, c[0x0][0x360] ;  /* 0x0000d800ff0a7b82 */ /* 0x000ea20000000800 */
[----:B0-----:R-:W-:-:S02]  /*0090*/  IMAD R0, R9, UR4, R4 ;  /* 0x0000000409007c24 */ /* 0x001fc4000f8e0204 */
[----:B--2---:R-:W-:-:S05]  /*00a0*/  IMAD R5, R10, UR5, R11 ;  /* 0x000000050a057c24 */ /* 0x004fca000f8e020b */
[----:B------:R-:W-:-:S04]  /*00b0*/  VIMNMX R2, PT, PT, R0, R5, !PT ;  /* 0x0000000500027248 */ /* 0x000fc80007fe0100 */
[----:B-1----:R-:W-:-:S13]  /*00c0*/  ISETP.GE.AND P0, PT, R2, UR6, PT ;  /* 0x0000000602007c0c */ /* 0x002fda000bf06270 */
[----:B------:R-:W0:Y:S01]  /*00d0*/  @!P0 LDC.64 R2, c[0x0][0x380] ;  /* 0x0000e000ff028b82 */ /* 0x000e220000000a00 */
[----:B------:R-:W-:-:S04]  /*00e0*/  @!P0 IMAD R7, R5, UR6, R0 ;  /* 0x0000000605078c24 */ /* 0x000fc8000f8e0200 */
[----:B0-----:R-:W-:-:S06]  /*00f0*/  @!P0 IMAD.WIDE R2, R7, 0x4, R2 ;  /* 0x0000000407028825 */ /* 0x001fcc00078e0202 */
[----:B---3--:R0:W2:Y:S01]  /*0100*/  @!P0 LDG.E.CONSTANT R3, desc[UR8][R2.64] ;  /* 0x0000000802038981 */ /* 0x0080a2000c1e9900 */
[----:B------:R-:W1:Y:S01]  /*0110*/  S2UR UR6, SR_CgaCtaId ;  /* 0x00000000000679c3 */ /* 0x000e620000008800 */
[----:B------:R-:W-:Y:S01]  /*0120*/  UMOV UR4, 0x400 ;  /* 0x0000040000047882 */ /* 0x000fe20000000000 */
[----:B------:R-:W-:Y:S01]  /*0130*/  IMAD.MOV.U32 R7, RZ, RZ, 0x7f800000 ;  /* 0x7f800000ff077424 */ /* 0x000fe200078e00ff */
[----:B------:R-:W-:Y:S01]  /*0140*/  UIADD3 UR5, UPT, UPT, UR4, 0x800, URZ ;  /* 0x0000080004057890 */ /* 0x000fe2000fffe0ff */
[----:B------:R-:W-:Y:S02]  /*0150*/  IMAD.MOV.U32 R6, RZ, RZ, -0x1 ;  /* 0xffffffffff067424 */ /* 0x000fe400078e00ff */
[----:B------:R-:W-:Y:S02]  /*0160*/  IMAD R4, R4, R10, R11 ;  /* 0x0000000a04047224 */ /* 0x000fe400078e020b */
[----:B0-----:R-:W-:Y:S01]  /*0170*/  IMAD.MOV.U32 R2, RZ, RZ, -0x1 ;  /* 0xffffffffff027424 */ /* 0x001fe200078e00ff */
[----:B-1----:R-:W-:-:S02]  /*0180*/  ULEA UR7, UR6, UR4, 0x18 ;  /* 0x0000000406077291 */ /* 0x002fc4000f8ec0ff */
[----:B------:R-:W-:Y:S02]  /*0190*/  UIADD3 UR4, UPT, UPT, UR4, 0x400, URZ ;  /* 0x0000040004047890 */ /* 0x000fe4000fffe0ff */
[----:B------:R-:W-:Y:S02]  /*01a0*/  ULEA UR5, UR6, UR5, 0x18 ;  /* 0x0000000506057291 */ /* 0x000fe4000f8ec0ff */
[----:B------:R-:W-:-:S06]  /*01b0*/  ULEA UR4, UR6, UR4, 0x18 ;  /* 0x0000000406047291 */ /* 0x000fcc000f8ec0ff */
[----:B------:R-:W-:Y:S02]  /*01c0*/  LEA R8, R4, UR4, 0x2 ;  /* 0x0000000404087c11 */ /* 0x000fe4000f8e10ff */
[----:B--2---:R-:W-:-:S04]  /*01d0*/  @!P0 FSETP.GEU.AND P1, PT, R3, RZ, PT ;  /* 0x000000ff0300820b */ /* 0x004fc80003f2e000 */
[----:B------:R-:W-:Y:S01]  /*01e0*/  @!P0 FSEL R7, R3, +INF , !P1 ;  /* 0x7f80000003078808 */ /* 0x000fe20004800000 */
[----:B------:R-:W-:Y:S01]  /*01f0*/  IMAD R3, R9, R10, RZ ;  /* 0x0000000a09037224 */ /* 0x000fe200078e02ff */
[----:B------:R-:W-:Y:S02]  /*0200*/  @!P0 SEL R6, R0, 0xffffffff, !P1 ;  /* 0xffffffff00068807 */ /* 0x000fe40004800000 */
[----:B------:R-:W-:Y:S02]  /*0210*/  @!P0 SEL R2, R5, 0xffffffff, !P1 ;  /* 0xffffffff05028807 */ /* 0x000fe40004800000 */
[----:B------:R-:W-:Y:S02]  /*0220*/  ISETP.GE.U32.AND P0, PT, R3, 0x2, PT ;  /* 0x000000020300780c */ /* 0x000fe40003f06070 */
[C---:B------:R-:W-:Y:S02]  /*0230*/  LEA R0, R4.reuse, UR5, 0x2 ;  /* 0x0000000504007c11 */ /* 0x040fe4000f8e10ff */
[----:B------:R-:W-:-:S03]  /*0240*/  LEA R5, R4, UR7, 0x2 ;  /* 0x0000000704057c11 */ /* 0x000fc6000f8e10ff */
[----:B------:R0:W-:Y:S04]  /*0250*/  STS [R0], R7 ;  /* 0x0000000700007388 */ /* 0x0001e80000000800 */
[----:B------:R0:W-:Y:S04]  /*0260*/  STS [R5], R6 ;  /* 0x0000000605007388 */ /* 0x0001e80000000800 */
[----:B------:R0:W-:Y:S01]  /*0270*/  STS [R8], R2 ;  /* 0x0000000208007388 */ /* 0x0001e20000000800 */
[----:B------:R-:W-:Y:S06]  /*0280*/  BAR.SYNC.DEFER_BLOCKING 0x0 ;  /* 0x0000000000007b1d */ /* 0x000fec0000010000 */
[----:B------:R-:W-:Y:S05]  /*0290*/  @!P0 BRA `(.L_x_71) ;  /* 0x0000000000508947 */ /* 0x000fea0003800000 */
.L_x_74:
[--C-:B------:R-:W-:Y:S01]  /*02a0*/  IMAD.MOV.U32 R9, RZ, RZ, R3.reuse ;  /* 0x000000ffff097224 */ /* 0x100fe200078e0003 */
[----:B------:R-:W-:Y:S01]  /*02b0*/  SHF.R.U32.HI R3, RZ, 0x1, R3 ;  /* 0x00000001ff037819 */ /* 0x000fe20000011603 */
[----:B------:R-:W-:Y:S03]  /*02c0*/  BSSY.RECONVERGENT B0, `(.L_x_72) ;  /* 0x000000e000007945 */ /* 0x000fe60003800200 */
[----:B------:R-:W-:-:S13]  /*02d0*/  ISETP.GE.U32.AND P0, PT, R4, R3, PT ;  /* 0x000000030400720c */ /* 0x000fda0003f06070 */
[----:B-1----:R-:W-:Y:S05]  /*02e0*/  @P0 BRA `(.L_x_73) ;  /* 0x00000000002c0947 */ /* 0x002fea0003800000 */
[----:B0-----:R-:W-:Y:S01]  /*02f0*/  IMAD R2, R3, 0x4, R0 ;  /* 0x0000000403027824 */ /* 0x001fe200078e0200 */
[----:B------:R-:W-:Y:S04]  /*0300*/  LDS R6, [R0] ;  /* 0x0000000000067984 */ /* 0x000fe80000000800 */
[----:B------:R-:W0:Y:S02]  /*0310*/  LDS R11, [R2] ;  /* 0x00000000020b7984 */ /* 0x000e240000000800 */
[----:B0-----:R-:W-:-:S13]  /*0320*/  FSETP.GEU.AND P0, PT, R11, R6, PT ;  /* 0x000000060b00720b */ /* 0x001fda0003f0e000 */
[C---:B------:R-:W-:Y:S01]  /*0330*/  @!P0 IMAD R6, R3.reuse, 0x4, R5 ;  /* 0x0000000403068824 */ /* 0x040fe200078e0205 */
[----:B------:R-:W-:Y:S01]  /*0340*/  @!P0 STS [R0], R11 ;  /* 0x0000000b00008388 */ /* 0x000fe20000000800 */
[----:B------:R-:W-:-:S04]  /*0350*/  @!P0 IMAD R7, R3, 0x4, R8 ;  /* 0x0000000403078824 */ /* 0x000fc800078e0208 */
[----:B------:R-:W0:Y:S04]  /*0360*/  @!P0 LDS R6, [R6] ;  /* 0x0000000006068984 */ /* 0x000e280000000800 */
[----:B0-----:R-:W-:Y:S04]  /*0370*/  @!P0 STS [R5], R6 ;  /* 0x0000000605008388 */ /* 0x001fe80000000800 */
[----:B------:R-:W0:Y:S04]  /*0380*/  @!P0 LDS R7, [R7] ;  /* 0x0000000007078984 */ /* 0x000e280000000800 */
[----:B0-----:R1:W-:Y:S02]  /*0390*/  @!P0 STS [R8], R7 ;  /* 0x0000000708008388 */ /* 0x0013e40000000800 */
.L_x_73:
[----:B------:R-:W-:Y:S05]  /*03a0*/  BSYNC.RECONVERGENT B0 ;  /* 0x0000000000007941 */ /* 0x000fea0003800200 */
.L_x_72:
[----:B------:R-:W-:Y:S01]  /*03b0*/  BAR.SYNC.DEFER_BLOCKING 0x0 ;  /* 0x0000000000007b1d */ /* 0x000fe20000010000 */
[----:B------:R-:W-:-:S13]  /*03c0*/  ISETP.GT.U32.AND P0, PT, R9, 0x3, PT ;  /* 0x000000030900780c */ /* 0x000fda0003f04070 */
[----:B------:R-:W-:Y:S05]  /*03d0*/  @P0 BRA `(.L_x_74) ;  /* 0xfffffffc00b00947 */ /* 0x000fea000383ffff */
.L_x_71:
[----:B------:R-:W-:-:S13]  /*03e0*/  ISETP.NE.AND P0, PT, R4, RZ, PT ;  /* 0x000000ff0400720c */ /* 0x000fda0003f05270 */
[----:B------:R-:W-:Y:S05]  /*03f0*/  @P0 EXIT ;  /* 0x000000000000094d */ /* 0x000fea0003800000 */
[----:B------:R-:W2:Y:S01]  /*0400*/  S2UR UR5, SR_CgaCtaId ;  /* 0x00000000000579c3 */ /* 0x000ea20000008800 */
[----:B------:R-:W-:Y:S02]  /*0410*/  UMOV UR4, 0x400 ;  /* 0x0000040000047882 */ /* 0x000fe40000000000 */
[----:B--2---:R-:W-:-:S09]  /*0420*/  ULEA UR4, UR5, UR4, 0x18 ;  /* 0x0000000405047291 */ /* 0x004fd2000f8ec0ff */
[----:B01----:R-:W0:Y:S02]  /*0430*/  LDS R7, [UR4+0x800] ;  /* 0x00080004ff077984 */ /* 0x003e240008000800 */
[----:B0-----:R-:W-:-:S13]  /*0440*/  FSETP.NE.AND P0, PT, R7, +INF , PT ;  /* 0x7f8000000700780b */ /* 0x001fda0003f05000 */
[----:B------:R-:W-:Y:S05]  /*0450*/  @!P0 EXIT ;  /* 0x000000000000894d */ /* 0x000fea0003800000 */
[----:B------:R-:W0:Y:S01]  /*0460*/  LDC.64 R2, c[0x4][0x18] ;  /* 0x01000600ff027b82 */ /* 0x000e220000000a00 */
[----:B------:R-:W-:-:S07]  /*0470*/  IMAD.MOV.U32 R9, RZ, RZ, 0x1 ;  /* 0x00000001ff097424 */ /* 0x000fce00078e00ff */
[----:B------:R-:W1:Y:S01]  /*0480*/  LDC.64 R4, c[0x4][RZ] ;  /* 0x01000000ff047b82 */ /* 0x000e620000000a00 */
[----:B0-----:R0:W-:Y:S04]  /*0490*/  STG.E desc[UR8][R2.64], R9 ;  /* 0x0000000902007986 */ /* 0x0011e8000c101908 */
[----:B-1----:R0:W5:Y:S01]  /*04a0*/  LDG.E R6, desc[UR8][R4.64] ;  /* 0x0000000804067981 */ /* 0x002162000c1e1900 */
[----:B------:R-:W-:Y:S01]  /*04b0*/  BSSY B0, `(.L_x_75) ;  /* 0x0000009000007945 */ /* 0x000fe20003800000 */
.L_x_77:
[----:B-----5:R-:W-:Y:S01]  /*04c0*/  FSETP.GE.AND P0, PT, R7, R6, PT ;  /* 0x000000060700720b */ /* 0x020fe20003f06000 */
[----:B------:R-:W-:Y:S05]  /*04d0*/  YIELD ;  /* 0x0000000000007946 */ /* 0x000fea0003800000 */
[----:B------:R-:W-:-:S07]  /*04e0*/  IMAD.MOV.U32 R0, RZ, RZ, R6 ;  /* 0x000000ffff007224 */ /* 0x000fce00078e0006 */
[----:B------:R-:W-:Y:S05]  /*04f0*/  @P0 BRA `(.L_x_76) ;  /* 0x0000000000100947 */ /* 0x000fea0003800000 */
[----:B0-----:R-:W2:Y:S02]  /*0500*/  ATOMG.E.CAS.STRONG.GPU PT, R3, [R4], R6, R7 ;  /* 0x00000006040373a9 */ /* 0x001ea400001ee107 */
[----:B--2---:R-:W-:Y:S01]  /*0510*/  ISETP.NE.AND P0, PT, R6, R3, PT ;  /* 0x000000030600720c */ /* 0x004fe20003f05270 */
[----:B------:R-:W-:-:S12]  /*0520*/  IMAD.MOV.U32 R6, RZ, RZ, R3 ;  /* 0x000000ffff067224 */ /* 0x000fd800078e0003 */
[----:B------:R-:W-:Y:S05]  /*0530*/  @P0 BRA `(.L_x_77) ;  /* 0xfffffffc00e00947 */ /* 0x000fea000383ffff */
.L_x_76:
[----:B------:R-:W-:Y:S05]  /*0540*/  BSYNC B0 ;  /* 0x0000000000007941 */ /* 0x000fea0003800000 */
.L_x_75:
[----:B------:R-:W-:-:S13]  /*0550*/  FSETP.GEU.AND P0, PT, R7, R0, PT ;  /* 0x000000000700720b */ /* 0x000fda0003f0e000 */
[----:B------:R-:W-:Y:S05]  /*0560*/  @P0 EXIT ;  /* 0x000000000000094d */ /* 0x000fea0003800000 */
[----:B------:R-:W1:Y:S01]  /*0570*/  S2UR UR5, SR_CgaCtaId ;  /* 0x00000000000579c3 */ /* 0x000e620000008800 */
[----:B------:R-:W-:-:S07]  /*0580*/  UMOV UR4, 0x400 ;  /* 0x0000040000047882 */ /* 0x000fce0000000000 */
[----:B0-----:R-:W0:Y:S08]  /*0590*/  LDC.64 R2, c[0x0][0x390] ;  /* 0x0000e400ff027b82 */ /* 0x001e300000000a00 */
[----:B------:R-:W2:Y:S01]  /*05a0*/  LDC.64 R4, c[0x0][0x398] ;  /* 0x0000e600ff047b82 */ /* 0x000ea20000000a00 */
[----:B-1----:R-:W-:-:S09]  /*05b0*/  ULEA UR4, UR5, UR4, 0x18 ;  /* 0x0000000405047291 */ /* 0x002fd2000f8ec0ff */
[----:B------:R-:W0:Y:S04]  /*05c0*/  LDS R7, [UR4] ;  /* 0x00000004ff077984 */ /* 0x000e280008000800 */
[----:B------:R-:W2:Y:S04]  /*05d0*/  LDS R9, [UR4+0x400] ;  /* 0x00040004ff097984 */ /* 0x000ea80008000800 */
[----:B0-----:R-:W-:Y:S04]  /*05e0*/  STG.E desc[UR8][R2.64], R7 ;  /* 0x0000000702007986 */ /* 0x001fe8000c101908 */
[----:B--2---:R-:W-:Y:S01]  /*05f0*/  STG.E desc[UR8][R4.64], R9 ;  /* 0x0000000904007986 */ /* 0x004fe2000c101908 */
[----:B------:R-:W-:Y:S05]  /*0600*/  EXIT ;  /* 0x000000000000794d */ /* 0x000fea0003800000 */
.L_x_78:
        /* <DEDUP_REMOVED lines=15> */
.L_x_110:


//--------------------- .text._Z11init_minvalv    --------------------------
	.section	.text._Z11init_minvalv,"ax",@progbits
	.align	128
        .global         _Z11init_minvalv
        .type           _Z11init_minvalv,@function
        .size           _Z11init_minvalv,(.L_x_111 - _Z11init_minvalv)
        .other          _Z11init_minvalv,@"STO_CUDA_ENTRY STV_DEFAULT"
_Z11init_minvalv:
.text._Z11init_minvalv:
[----:B------:R-:W-:Y:S08]  /*0000*/  LDC R1, c[0x0][0x37c] ;  /* 0x0000df00ff017b82 */ /* 0x000ff00000000800 */
[----:B------:R-:W0:Y:S01]  /*0010*/  LDC.64 R2, c[0x4][RZ] ;  /* 0x01000000ff027b82 */ /* 0x000e220000000a00 */
[----:B------:R-:W0:Y:S01]  /*0020*/  LDCU.64 UR4, c[0x0][0x358] ;  /* 0x00006b00ff0477ac */ /* 0x000e220008000a00 */
[----:B------:R-:W-:-:S05]  /*0030*/  MOV R5, 0x7f800000 ;  /* 0x7f80000000057802 */ /* 0x000fca0000000f00 */
[----:B0-----:R-:W-:Y:S01]  /*0040*/  STG.E desc[UR4][R2.64], R5 ;  /* 0x0000000502007986 */ /* 0x001fe2000c101904 */
[----:B------:R-:W-:Y:S05]  /*0050*/  EXIT ;  /* 0x000000000000794d */ /* 0x000fea0003800000 */
.L_x_79:
        /* <DEDUP_REMOVED lines=10> */
.L_x_111:


//--------------------- .text._Z12update_dualsPiS_PfS0_i --------------------------
	.section	.text._Z12update_dualsPiS_PfS0_i,"ax",@progbits
	.align	128
        .global         _Z12update_dualsPiS_PfS0_i
        .type           _Z12update_dualsPiS_PfS0_i,@function
        .size           _Z12update_dualsPiS_PfS0_i,(.L_x_112 - _Z12update_dualsPiS_PfS0_i)
        .other          _Z12update_dualsPiS_PfS0_i,@"STO_CUDA_ENTRY STV_DEFAULT"
_Z12update_dualsPiS_PfS0_i:
.text._Z12update_dualsPiS_PfS0_i:
[----:B------:R-:W-:Y:S01]  /*0000*/  LDC R1, c[0x0][0x37c] ;  /* 0x0000df00ff017b82 */ /* 0x000fe20000000800 */
[----:B------:R-:W0:Y:S07]  /*0010*/  S2R R0, SR_TID.X ;  /* 0x0000000000007919 */ /* 0x000e2e0000002100 */
[----:B------:R-:W0:Y:S01]  /*0020*/  S2UR UR4, SR_CTAID.X ;  /* 0x00000000000479c3 */ /* 0x000e220000002500 */
[----:B------:R-:W1:Y:S07]  /*0030*/  LDCU UR6, c[0x0][0x3a0] ;  /* 0x00007400ff0677ac */ /* 0x000e6e0008000800 */
[----:B------:R-:W0:Y:S02]  /*0040*/  LDC R11, c[0x0][0x360] ;  /* 0x0000d800ff0b7b82 */ /* 0x000e240000000800 */
[----:B0-----:R-:W-:-:S05]  /*0050*/  IMAD R11, R11, UR4, R0 ;  /* 0x000000040b0b7c24 */ /* 0x001fca000f8e0200 */
[----:B-1----:R-:W-:-:S13]  /*0060*/  ISETP.GE.AND P0, PT, R11, UR6, PT ;  /* 0x000000060b007c0c */ /* 0x002fda000bf06270 */
[----:B------:R-:W-:Y:S05]  /*0070*/  @P0 EXIT ;  /* 0x000000000000094d */ /* 0x000fea0003800000 */
[----:B------:R-:W0:Y:S01]  /*0080*/  LDC.64 R2, c[0x0][0x380] ;  /* 0x0000e000ff027b82 */ /* 0x000e220000000a00 */
[----:B------:R-:W1:Y:S07]  /*0090*/  LDCU.64 UR4, c[0x0][0x358] ;  /* 0x00006b00ff0477ac */ /* 0x000e6e0008000a00 */
[----:B------:R-:W2:Y:S01]  /*00a0*/  LDC.64 R8, c[0x0][0x388] ;  /* 0x0000e200ff087b82 */ /* 0x000ea20000000a00 */
[----:B0-----:R-:W-:-:S06]  /*00b0*/  IMAD.WIDE R2, R11, 0x4, R2 ;  /* 0x000000040b027825 */ /* 0x001fcc00078e0202 */
[----:B-1----:R-:W3:Y:S02]  /*00c0*/  LDG.E R2, desc[UR4][R2.64] ;  /* 0x0000000402027981 */ /* 0x002ee4000c1e1900 */
[----:B---3--:R-:W-:-:S13]  /*00d0*/  ISETP.NE.AND P0, PT, R2, UR6, PT ;  /* 0x0000000602007c0c */ /* 0x008fda000bf05270 */
[----:B------:R-:W0:Y:S08]  /*00e0*/  @P0 LDC.64 R6, c[0x0][0x390] ;  /* 0x0000e400ff060b82 */ /* 0x000e300000000a00 */
[----:B------:R-:W1:Y:S01]  /*00f0*/  @P0 LDC.64 R4, c[0x4][0x10] ;  /* 0x01000400ff040b82 */ /* 0x000e620000000a00 */
[----:B0-----:R-:W-:-:S05]  /*0100*/  @P0 IMAD.WIDE R6, R11, 0x4, R6 ;  /* 0x000000040b060825 */ /* 0x001fca00078e0206 */
[----:B------:R-:W3:Y:S04]  /*0110*/  @P0 LDG.E R13, desc[UR4][R6.64] ;  /* 0x00000004060d0981 */ /* 0x000ee8000c1e1900 */
[----:B-1----:R-:W3:Y:S01]  /*0120*/  @P0 LDG.E R4, desc[UR4][R4.64] ;  /* 0x0000000404040981 */ /* 0x002ee2000c1e1900 */
[----:B--2---:R-:W-:-:S04]  /*0130*/  IMAD.WIDE R8, R11, 0x4, R8 ;  /* 0x000000040b087825 */ /* 0x004fc800078e0208 */
[----:B---3--:R-:W-:-:S05]  /*0140*/  @P0 FADD R13, R4, R13 ;  /* 0x0000000d040d0221 */ /* 0x008fca0000000000 */
[----:B------:R0:W-:Y:S04]  /*0150*/  @P0 STG.E desc[UR4][R6.64], R13 ;  /* 0x0000000d06000986 */ /* 0x0001e8000c101904 */
[----:B------:R-:W2:Y:S02]  /*0160*/  LDG.E R8, desc[UR4][R8.64] ;  /* 0x0000000408087981 */ /* 0x000ea4000c1e1900 */
[----:B--2---:R-:W-:-:S13]  /*0170*/  ISETP.NE.AND P0, PT, R8, UR6, PT ;  /* 0x0000000608007c0c */ /* 0x004fda000bf05270 */
[----:B0-----:R-:W-:Y:S05]  /*0180*/  @!P0 EXIT ;  /* 0x000000000000894d */ /* 0x001fea0003800000 */
[----:B------:R-:W0:Y:S08]  /*0190*/  LDC.64 R2, c[0x0][0x398] ;  /* 0x0000e600ff027b82 */ /* 0x000e300000000a00 */
[----:B------:R-:W1:Y:S01]  /*01a0*/  LDC.64 R4, c[0x4][0x10] ;  /* 0x01000400ff047b82 */ /* 0x000e620000000a00 */
[----:B0-----:R-:W-:-:S05]  /*01b0*/  IMAD.WIDE R2, R11, 0x4, R2 ;  /* 0x000000040b027825 */ /* 0x001fca00078e0202 */
[----:B------:R-:W2:Y:S04]  /*01c0*/  LDG.E R7, desc[UR4][R2.64] ;  /* 0x0000000402077981 */ /* 0x000ea8000c1e1900 */
[----:B-1----:R-:W2:Y:S02]  /*01d0*/  LDG.E R4, desc[UR4][R4.64] ;  /* 0x0000000404047981 */ /* 0x002ea4000c1e1900 */
[----:B--2---:R-:W-:-:S05]  /*01e0*/  FADD R7, -R4, R7 ;  /* 0x0000000704077221 */ /* 0x004fca0000000100 */
[----:B------:R-:W-:Y:S01]  /*01f0*/  STG.E desc[UR4][R2.64], R7 ;  /* 0x0000000702007986 */ /* 0x000fe2000c101904 */
[----:B------:R-:W-:Y:S05]  /*0200*/  EXIT ;  /* 0x000000000000794d */ /* 0x000fea0003800000 */
.L_x_80:
        /* <DEDUP_REMOVED lines=15> */
.L_x_112:


//--------------------- .text._Z15set_array_valuePiii --------------------------
	.section	.text._Z15set_array_valuePiii,"ax",@progbits
	.align	128
        .global         _Z15set_array_valuePiii
        .type           _Z15set_array_valuePiii,@function
        .size           _Z15set_array_valuePiii,(.L_x_113 - _Z15set_array_valuePiii)
        .other          _Z15set_array_valuePiii,@"STO_CUDA_ENTRY STV_DEFAULT"
_Z15set_array_valuePiii:
.text._Z15set_array_valuePiii:
        /* <DEDUP_REMOVED lines=10> */
[----:B------:R-:W1:Y:S01]  /*00a0*/  LDC R7, c[0x0][0x388] ;  /* 0x0000e200ff077b82 */ /* 0x000e620000000800 */
[----:B0-----:R-:W-:-:S05]  /*00b0*/  IMAD.WIDE R2, R5, 0x4, R2 ;  /* 0x0000000405027825 */ /* 0x001fca00078e0202 */
[----:B-1----:R-:W-:Y:S01]  /*00c0*/  STG.E desc[UR4][R2.64], R7 ;  /* 0x0000000702007986 */ /* 0x002fe2000c101904 */
[----:B------:R-:W-:Y:S05]  /*00d0*/  EXIT ;  /* 0x000000000000794d */ /* 0x000fea0003800000 */
.L_x_81:
        /* <DEDUP_REMOVED lines=10> */
.L_x_113:


//--------------------- .text._Z16solve_1bc_kerneliPKiPiS1_PKfS1_S1_ --------------------------
	.section	.text._Z16solve_1bc_kerneliPKiPiS1_PKfS1_S1_,"ax",@progbits
	.align	128
        .global         _Z16solve_1bc_kerneliPKiPiS1_PKfS1_S1_
        .type           _Z16solve_1bc_kerneliPKiPiS1_PKfS1_S1_,@function
        .size           _Z16solve_1bc_kerneliPKiPiS1_PKfS1_S1_,(.L_x_114 - _Z16solve_1bc_kerneliPKiPiS1_PKfS1_S1_)
        .other          _Z16solve_1bc_kerneliPKiPiS1_PKfS1_S1_,@"STO_CUDA_ENTRY STV_DEFAULT"
_Z16solve_1bc_kerneliPKiPiS1_PKfS1_S1_:
.text._Z16solve_1bc_kerneliPKiPiS1_PKfS1_S1_:
        /* <DEDUP_REMOVED lines=14> */
[----:B------:R-:W1:Y:S07]  /*00e0*/  LDCU.64 UR4, c[0x0][0x358] ;  /* 0x00006b00ff0477ac */ /* 0x000e6e0008000a00 */
[----:B------:R-:W2:Y:S01]  /*00f0*/  LDC.64 R6, c[0x0][0x3a8] ;  /* 0x0000ea00ff067b82 */ /* 0x000ea20000000a00 */
[----:B0-----:R-:W-:-:S05]  /*0100*/  IMAD.WIDE R4, R3, 0x4, R4 ;  /* 0x0000000403047825 */ /* 0x001fca00078e0204 */
[----:B-1----:R-:W3:Y:S02]  /*0110*/  LDG.E R2, desc[UR4][R4.64] ;  /* 0x0000000404027981 */ /* 0x002ee4000c1e1900 */
[----:B------:R-:W0:Y:S01]  /*0120*/  LDC.64 R10, c[0x0][0x390] ;  /* 0x0000e400ff0a7b82 */ /* 0x000e220000000a00 */
[----:B------:R-:W-:Y:S01]  /*0130*/  BSSY.RECONVERGENT B0, `(.L_x_82) ;  /* 0x0000010000007945 */ /* 0x000fe20003800200 */
[----:B--2---:R-:W-:Y:S01]  /*0140*/  IMAD.WIDE.U32 R6, R0, 0x4, R6 ;  /* 0x0000000400067825 */ /* 0x004fe200078e0006 */
[----:B---3--:R-:W-:-:S13]  /*0150*/  ISETP.NE.AND P0, PT, R2, UR6, PT ;  /* 0x0000000602007c0c */ /* 0x008fda000bf05270 */
[----:B0-----:R-:W-:Y:S05]  /*0160*/  @!P0 BRA `(.L_x_83) ;  /* 0x0000000000308947 */ /* 0x001fea0003800000 */
[----:B------:R-:W0:Y:S01]  /*0170*/  LDC.64 R8, c[0x0][0x388] ;  /* 0x0000e200ff087b82 */ /* 0x000e220000000a00 */
[----:B------:R-:W-:-:S04]  /*0180*/  IMAD R13, R3, UR6, R0 ;  /* 0x00000006030d7c24 */ /* 0x000fc8000f8e0200 */
[----:B0-----:R-:W-:-:S06]  /*0190*/  IMAD.WIDE R8, R13, 0x4, R8 ;  /* 0x000000040d087825 */ /* 0x001fcc00078e0208 */
[----:B------:R-:W2:Y:S02]  /*01a0*/  LDG.E R8, desc[UR4][R8.64] ;  /* 0x0000000408087981 */ /* 0x000ea4000c1e1900 */
[----:B--2---:R-:W-:-:S13]  /*01b0*/  ISETP.NE.AND P0, PT, R8, 0x1, PT ;  /* 0x000000010800780c */ /* 0x004fda0003f05270 */
[----:B------:R-:W-:Y:S05]  /*01c0*/  @P0 BRA `(.L_x_83) ;  /* 0x0000000000180947 */ /* 0x000fea0003800000 */
[----:B------:R-:W0:Y:S02]  /*01d0*/  LDC R2, c[0x0][0x380] ;  /* 0x0000e000ff027b82 */ /* 0x000e240000000800 */
[----:B0-----:R-:W2:Y:S02]  /*01e0*/  ATOMG.E.CAS.STRONG.GPU PT, R2, [R6], R2, R3 ;  /* 0x00000002060273a9 */ /* 0x001ea400001ee103 */
[----:B--2---:R-:W-:-:S13]  /*01f0*/  ISETP.NE.AND P0, PT, R2, UR6, PT ;  /* 0x0000000602007c0c */ /* 0x004fda000bf05270 */
[----:B------:R-:W0:Y:S01]  /*0200*/  @!P0 LDC.64 R8, c[0x4][0x8] ;  /* 0x01000200ff088b82 */ /* 0x000e220000000a00 */
[----:B------:R-:W-:-:S05]  /*0210*/  @!P0 IMAD.MOV.U32 R13, RZ, RZ, 0x1 ;  /* 0x00000001ff0d8424 */ /* 0x000fca00078e00ff */
[----:B0-----:R0:W-:Y:S02]  /*0220*/  @!P0 STG.E desc[UR4][R8.64], R13 ;  /* 0x0000000d08008986 */ /* 0x0011e4000c101904 */
.L_x_83:
[----:B------:R-:W-:Y:S05]  /*0230*/  BSYNC.RECONVERGENT B0 ;  /* 0x0000000000007941 */ /* 0x000fea0003800200 */
.L_x_82:
[----:B------:R-:W2:Y:S02]  /*0240*/  LDG.E R11, desc[UR4][R10.64] ;  /* 0x000000040a0b7981 */ /* 0x000ea4000c1e1900 */
[----:B--2---:R-:W-:-:S13]  /*0250*/  ISETP.NE.AND P0, PT, R0, R11, PT ;  /* 0x0000000b0000720c */ /* 0x004fda0003f05270 */
[----:B------:R-:W-:Y:S05]  /*0260*/  @!P0 EXIT ;  /* 0x000000000000894d */ /* 0x000fea0003800000 */
[----:B------:R-:W2:Y:S02]  /*0270*/  LDG.E R6, desc[UR4][R6.64] ;  /* 0x0000000406067981 */ /* 0x000ea4000c1e1900 */
[----:B--2---:R-:W-:-:S13]  /*0280*/  ISETP.NE.AND P0, PT, R6, UR6, PT ;  /* 0x0000000606007c0c */ /* 0x004fda000bf05270 */
[----:B------:R-:W-:Y:S05]  /*0290*/  @!P0 EXIT ;  /* 0x000000000000894d */ /* 0x000fea0003800000 */
[----:B------:R-:W2:Y:S02]  /*02a0*/  LDG.E R2, desc[UR4][R4.64] ;  /* 0x0000000404027981 */ /* 0x000ea4000c1e1900 */
[----:B--2---:R-:W-:-:S13]  /*02b0*/  ISETP.NE.AND P0, PT, R2, UR6, PT ;  /* 0x0000000602007c0c */ /* 0x004fda000bf05270 */
[----:B------:R-:W-:Y:S05]  /*02c0*/  @P0 EXIT ;  /* 0x000000000000094d */ /* 0x000fea0003800000 */
[----:B------:R-:W1:Y:S01]  /*02d0*/  LDC.64 R6, c[0x0][0x3a0] ;  /* 0x0000e800ff067b82 */ /* 0x000e620000000a00 */
[----:B------:R-:W-:-:S04]  /*02e0*/  IMAD R3, R3, UR6, R0 ;  /* 0x0000000603037c24 */ /* 0x000fc8000f8e0200 */
[----:B-1----:R-:W-:-:S06]  /*02f0*/  IMAD.WIDE R2, R3, 0x4, R6 ;  /* 0x0000000403027825 */ /* 0x002fcc00078e0206 */
[----:B------:R-:W2:Y:S02]  /*0300*/  LDG.E R2, desc[UR4][R2.64] ;  /* 0x0000000402027981 */ /* 0x000ea4000c1e1900 */
[----:B--2---:R-:W-:-:S13]  /*0310*/  FSETP.NEU.AND P0, PT, R2, RZ, PT ;  /* 0x000000ff0200720b */ /* 0x004fda0003f0d000 */
[----:B------:R-:W-:Y:S05]  /*0320*/  @P0 EXIT ;  /* 0x000000000000094d */ /* 0x000fea0003800000 */
[----:B------:R-:W2:Y:S02]  /*0330*/  ATOMG.E.MIN.S32.STRONG.GPU PT, R5, desc[UR4][R4.64], R0 ;  /* 0x80000000040579a8 */ /* 0x000ea400089ef304 */
[----:B--2---:R-:W-:-:S13]  /*0340*/  ISETP.GT.AND P0, PT, R5, R0, PT ;  /* 0x000000000500720c */ /* 0x004fda0003f04270 */
[----:B------:R-:W-:Y:S05]  /*0350*/  @!P0 EXIT ;  /* 0x000000000000894d */ /* 0x000fea0003800000 */
[----:B------:R-:W1:Y:S01]  /*0360*/  LDC.64 R2, c[0x4][0x8] ;  /* 0x01000200ff027b82 */ /* 0x000e620000000a00 */
[----:B------:R-:W-:-:S05]  /*0370*/  IMAD.MOV.U32 R5, RZ, RZ, 0x1 ;  /* 0x00000001ff057424 */ /* 0x000fca00078e00ff */
[----:B-1----:R-:W-:Y:S01]  /*0380*/  STG.E desc[UR4][R2.64], R5 ;  /* 0x0000000502007986 */ /* 0x002fe2000c101904 */
[----:B------:R-:W-:Y:S05]  /*0390*/  EXIT ;  /* 0x000000000000794d */ /* 0x000fea0003800000 */
.L_x_84:
        /* <DEDUP_REMOVED lines=14> */
.L_x_114:


//--------------------- .text._Z11find_argminPKfPiPfi --------------------------
	.section	.text._Z11find_argminPKfPiPfi,"ax",@progbits
	.align	128
        .global         _Z11find_argminPKfPiPfi
        .type           _Z11find_argminPKfPiPfi,@function
        .size           _Z11find_argminPKfPiPfi,(.L_x_115 - _Z11find_argminPKfPiPfi)
        .other          _Z11find_argminPKfPiPfi,@"STO_CUDA_ENTRY STV_DEFAULT"
_Z11find_argminPKfPiPfi:
.text._Z11find_argminPKfPiPfi:
[----:B------:R-:W-:Y:S01]  /*0000*/  LDC R1, c[0x0][0x37c] ;  /* 0x0000df00ff017b82 */ /* 0x000fe20000000800 */
[----:B------:R-:W0:Y:S01]  /*0010*/  S2R R9, SR_TID.X ;  /* 0x0000000000097919 */ /* 0x000e220000002100 */
[----:B------:R-:W1:Y:S01]  /*0020*/  LDCU UR4, c[0x0][0x398] ;  /* 0x00007300ff0477ac */ /* 0x000e620008000800 */
[----:B------:R-:W-:Y:S01]  /*0030*/  IMAD.MOV.U32 R4, RZ, RZ, 0x7f7fffff ;  /* 0x7f7fffffff047424 */ /* 0x000fe200078e00ff */
[----:B------:R-:W0:Y:S01]  /*0040*/  S2R R11, SR_CTAID.X ;  /* 0x00000000000b7919 */ /* 0x000e220000002500 */
[----:B------:R-:W0:Y:S01]  /*0050*/  LDCU UR7, c[0x0][0x360] ;  /* 0x00006c00ff0777ac */ /* 0x000e220008000800 */
[----:B------:R-:W2:Y:S01]  /*0060*/  LDCU.64 UR8, c[0x0][0x358] ;  /* 0x00006b00ff0877ac */ /* 0x000ea20008000a00 */
[----:B-1----:R-:W-:Y:S01]  /*0070*/  UIMAD UR4, UR4, UR4, URZ ;  /* 0x00000004040472a4 */ /* 0x002fe2000f8e02ff */
[----:B0-----:R-:W-:-:S05]  /*0080*/  IMAD R5, R11, UR7, R9 ;  /* 0x000000070b057c24 */ /* 0x001fca000f8e0209 */
[----:B------:R-:W-:-:S13]  /*0090*/  ISETP.GE.AND P0, PT, R5, UR4, PT ;  /* 0x0000000405007c0c */ /* 0x000fda000bf06270 */
[----:B------:R-:W0:Y:S02]  /*00a0*/  @!P0 LDC.64 R2, c[0x0][0x380] ;  /* 0x0000e000ff028b82 */ /* 0x000e240000000a00 */
[----:B0-----:R-:W-:-:S05]  /*00b0*/  @!P0 IMAD.WIDE R2, R5, 0x4, R2 ;  /* 0x0000000405028825 */ /* 0x001fca00078e0202 */
[----:B--2---:R-:W2:Y:S01]  /*00c0*/  @!P0 LDG.E R4, desc[UR8][R2.64] ;  /* 0x0000000802048981 */ /* 0x004ea2000c1e1900 */
[----:B------:R-:W0:Y:S01]  /*00d0*/  S2UR UR6, SR_CgaCtaId ;  /* 0x00000000000679c3 */ /* 0x000e220000008800 */
[----:B------:R-:W-:Y:S01]  /*00e0*/  UMOV UR4, 0x400 ;  /* 0x0000040000047882 */ /* 0x000fe20000000000 */
[----:B------:R-:W-:Y:S01]  /*00f0*/  IMAD.U32 R0, RZ, RZ, UR7 ;  /* 0x00000007ff007e24 */ /* 0x000fe2000f8e00ff */
[----:B------:R-:W-:-:S04]  /*0100*/  UIADD3 UR5, UPT, UPT, UR4, 0x400, URZ ;  /* 0x0000040004057890 */ /* 0x000fc8000fffe0ff */
[----:B------:R-:W-:Y:S01]  /*0110*/  ISETP.GE.U32.AND P0, PT, R0, 0x2, PT ;  /* 0x000000020000780c */ /* 0x000fe20003f06070 */
[----:B0-----:R-:W-:Y:S02]  /*0120*/  ULEA UR4, UR6, UR4, 0x18 ;  /* 0x0000000406047291 */ /* 0x001fe4000f8ec0ff */
[----:B------:R-:W-:-:S04]  /*0130*/  ULEA UR5, UR6, UR5, 0x18 ;  /* 0x0000000506057291 */ /* 0x000fc8000f8ec0ff */
[C---:B------:R-:W-:Y:S02]  /*0140*/  LEA R7, R9.reuse, UR4, 0x2 ;  /* 0x0000000409077c11 */ /* 0x040fe4000f8e10ff */
[----:B------:R-:W-:-:S03]  /*0150*/  LEA R6, R9, UR5, 0x2 ;  /* 0x0000000509067c11 */ /* 0x000fc6000f8e10ff */
[----:B--2---:R0:W-:Y:S04]  /*0160*/  STS [R7], R4 ;  /* 0x0000000407007388 */ /* 0x0041e80000000800 */
[----:B------:R0:W-:Y:S01]  /*0170*/  STS [R6], R5 ;  /* 0x0000000506007388 */ /* 0x0001e20000000800 */
[----:B------:R-:W-:Y:S06]  /*0180*/  BAR.SYNC.DEFER_BLOCKING 0x0 ;  /* 0x0000000000007b1d */ /* 0x000fec0000010000 */
[----:B------:R-:W-:Y:S05]  /*0190*/  @!P0 BRA `(.L_x_85) ;  /* 0x0000000000448947 */ /* 0x000fea0003800000 */
.L_x_88:
[--C-:B0-----:R-:W-:Y:S01]  /*01a0*/  IMAD.MOV.U32 R4, RZ, RZ, R0.reuse ;  /* 0x000000ffff047224 */ /* 0x101fe200078e0000 */
[----:B------:R-:W-:Y:S01]  /*01b0*/  SHF.R.U32.HI R0, RZ, 0x1, R0 ;  /* 0x00000001ff007819 */ /* 0x000fe20000011600 */
[----:B------:R-:W-:Y:S03]  /*01c0*/  BSSY.RECONVERGENT B0, `(.L_x_86) ;  /* 0x000000b000007945 */ /* 0x000fe60003800200 */
[----:B------:R-:W-:-:S13]  /*01d0*/  ISETP.GE.U32.AND P0, PT, R9, R0, PT ;  /* 0x000000000900720c */ /* 0x000fda0003f06070 */
[----:B------:R-:W-:Y:S05]  /*01e0*/  @P0 BRA `(.L_x_87) ;  /* 0x0000000000200947 */ /* 0x000fea0003800000 */
[----:B------:R-:W-:Y:S01]  /*01f0*/  IMAD R2, R0, 0x4, R7 ;  /* 0x0000000400027824 */ /* 0x000fe200078e0207 */
[----:B------:R-:W-:Y:S05]  /*0200*/  LDS R3, [R7] ;  /* 0x0000000007037984 */ /* 0x000fea0000000800 */
[----:B------:R-:W0:Y:S02]  /*0210*/  LDS R2, [R2] ;  /* 0x0000000002027984 */ /* 0x000e240000000800 */
[----:B0-----:R-:W-:-:S13]  /*0220*/  FSETP.GEU.AND P0, PT, R2, R3, PT ;  /* 0x000000030200720b */ /* 0x001fda0003f0e000 */
[----:B------:R-:W-:Y:S01]  /*0230*/  @!P0 IMAD R3, R0, 0x4, R6 ;  /* 0x0000000400038824 */ /* 0x000fe200078e0206 */
[----:B------:R-:W-:Y:S05]  /*0240*/  @!P0 STS [R7], R2 ;  /* 0x0000000207008388 */ /* 0x000fea0000000800 */
[----:B------:R-:W0:Y:S04]  /*0250*/  @!P0 LDS R3, [R3] ;  /* 0x0000000003038984 */ /* 0x000e280000000800 */
[----:B0-----:R0:W-:Y:S02]  /*0260*/  @!P0 STS [R6], R3 ;  /* 0x0000000306008388 */ /* 0x0011e40000000800 */
.L_x_87:
[----:B------:R-:W-:Y:S05]  /*0270*/  BSYNC.RECONVERGENT B0 ;  /* 0x0000000000007941 */ /* 0x000fea0003800200 */
.L_x_86:
[----:B------:R-:W-:Y:S01]  /*0280*/  BAR.SYNC.DEFER_BLOCKING 0x0 ;  /* 0x0000000000007b1d */ /* 0x000fe20000010000 */
[----:B------:R-:W-:-:S13]  /*0290*/  ISETP.GT.U32.AND P0, PT, R4, 0x3, PT ;  /* 0x000000030400780c */ /* 0x000fda0003f04070 */
[----:B------:R-:W-:Y:S05]  /*02a0*/  @P0 BRA `(.L_x_88) ;  /* 0xfffffffc00bc0947 */ /* 0x000fea000383ffff */
.L_x_85:
[----:B------:R-:W-:-:S13]  /*02b0*/  ISETP.NE.AND P0, PT, R9, RZ, PT ;  /* 0x000000ff0900720c */ /* 0x000fda0003f05270 */
[----:B------:R-:W-:Y:S05]  /*02c0*/  @P0 EXIT ;  /* 0x000000000000094d */ /* 0x000fea0003800000 */
[----:B------:R-:W1:Y:S01]  /*02d0*/  S2UR UR5, SR_CgaCtaId ;  /* 0x00000000000579c3 */ /* 0x000e620000008800 */
[----:B------:R-:W-:-:S07]  /*02e0*/  UMOV UR4, 0x400 ;  /* 0x0000040000047882 */ /* 0x000fce0000000000 */
[----:B0-----:R-:W0:Y:S08]  /*02f0*/  LDC.64 R2, c[0x0][0x390] ;  /* 0x0000e400ff027b82 */ /* 0x001e300000000a00 */
[----:B------:R-:W2:Y:S01]  /*0300*/  LDC.64 R4, c[0x0][0x388] ;  /* 0x0000e200ff047b82 */ /* 0x000ea20000000a00 */
[----:B-1----:R-:W-:Y:S01]  /*0310*/  ULEA UR4, UR5, UR4, 0x18 ;  /* 0x0000000405047291 */ /* 0x002fe2000f8ec0ff */
[----:B0-----:R-:W-:-:S08]  /*0320*/  IMAD.WIDE.U32 R2, R11, 0x4, R2 ;  /* 0x000000040b027825 */ /* 0x001fd000078e0002 */
[----:B------:R-:W0:Y:S04]  /*0330*/  LDS R7, [UR4] ;  /* 0x00000004ff077984 */ /* 0x000e280008000800 */
[----:B------:R-:W1:Y:S01]  /*0340*/  LDS R9, [UR4+0x400] ;  /* 0x00040004ff097984 */ /* 0x000e620008000800 */
[----:B--2---:R-:W-:-:S03]  /*0350*/  IMAD.WIDE.U32 R4, R11, 0x4, R4 ;  /* 0x000000040b047825 */ /* 0x004fc600078e0004 */
[----:B0-----:R-:W-:Y:S04]  /*0360*/  STG.E desc[UR8][R2.64], R7 ;  /* 0x0000000702007986 */ /* 0x001fe8000c101908 */
[----:B-1----:R-:W-:Y:S01]  /*0370*/  STG.E desc[UR8][R4.64], R9 ;  /* 0x0000000904007986 */ /* 0x002fe2000c101908 */
[----:B------:R-:W-:Y:S05]  /*0380*/  EXIT ;  /* 0x000000000000794d */ /* 0x000fea0003800000 */
.L_x_89:
        /* <DEDUP_REMOVED lines=15> */
.L_x_115:


//--------------------- .text._Z9compute_BPKfS0_S0_Pfi --------------------------
	.section	.text._Z9compute_BPKfS0_S0_Pfi,"ax",@progbits
	.align	128
        .global         _Z9compute_BPKfS0_S0_Pfi
        .type           _Z9compute_BPKfS0_S0_Pfi,@function
        .size           _Z9compute_BPKfS0_S0_Pfi,(.L_x_116 - _Z9compute_BPKfS0_S0_Pfi)
        .other          _Z9compute_BPKfS0_S0_Pfi,@"STO_CUDA_ENTRY STV_DEFAULT"
_Z9compute_BPKfS0_S0_Pfi:
.text._Z9compute_BPKfS0_S0_Pfi:
        /* <DEDUP_REMOVED lines=18> */
[----:B0-----:R-:W-:-:S07]  /*0120*/  IMAD.WIDE.U32 R4, R9, 0x4, R4 ;  /* 0x0000000409047825 */ /* 0x001fce00078e0004 */
[----:B------:R-:W0:Y:S01]  /*0130*/  LDC.64 R8, c[0x0][0x398] ;  /* 0x0000e600ff087b82 */ /* 0x000e220000000a00 */
[----:B-1----:R-:W4:Y:S01]  /*0140*/  LDG.E R5, desc[UR4][R4.64] ;  /* 0x0000000404057981 */ /* 0x002f22000c1e1900 */
[----:B--2---:R-:W-:-:S06]  /*0150*/  IMAD.WIDE R2, R11, 0x4, R2 ;  /* 0x000000040b027825 */ /* 0x004fcc00078e0202 */
[----:B------:R-:W4:Y:S01]  /*0160*/  LDG.E R2, desc[UR4][R2.64] ;  /* 0x0000000402027981 */ /* 0x000f22000c1e1900 */
[----:B---3--:R-:W-:-:S06]  /*0170*/  IMAD.WIDE R6, R0, 0x4, R6 ;  /* 0x0000000400067825 */ /* 0x008fcc00078e0206 */
[----:B------:R-:W2:Y:S01]  /*0180*/  LDG.E R7, desc[UR4][R6.64] ;  /* 0x0000000406077981 */ /* 0x000ea2000c1e1900 */
[----:B0-----:R-:W-:-:S04]  /*0190*/  IMAD.WIDE R8, R11, 0x4, R8 ;  /* 0x000000040b087825 */ /* 0x001fc800078e0208 */
[----:B----4-:R-:W-:-:S04]  /*01a0*/  FADD R0, R2, -R5 ;  /* 0x8000000502007221 */ /* 0x010fc80000000000 */
[----:B--2---:R-:W-:-:S05]  /*01b0*/  FADD R11, R0, -R7 ;  /* 0x80000007000b7221 */ /* 0x004fca0000000000 */
[----:B------:R-:W-:Y:S01]  /*01c0*/  STG.E desc[UR4][R8.64], R11 ;  /* 0x0000000b08007986 */ /* 0x000fe2000c101904 */
[----:B------:R-:W-:Y:S05]  /*01d0*/  EXIT ;  /* 0x000000000000794d */ /* 0x000fea0003800000 */
.L_x_90:
        /* <DEDUP_REMOVED lines=10> */
.L_x_116:


//--------------------- .nv.shared._ZN3cub18CUB_300001_SM_10006detail11EmptyKernelIvEEvv --------------------------
	.section	.nv.shared._ZN3cub18CUB_300001_SM_10006detail11EmptyKernelIvEEvv,"aw",@nobits
	.sectionflags	@""
	.align	16
	.zero		1024


//--------------------- .nv.shared.reserved.0     --------------------------
	.section	.nv.shared.reserved.0,"aw",@nobits
	.weak		__nv_reservedSMEM_offset_0_alias
	.size		__nv_reservedSMEM_offset_0_alias, 0, 64
	.other		__nv_reservedSMEM_offset_0_alias,@"STO_CUDA_RESERVED_SHARED STV_DEFAULT"
__nv_reservedSMEM_offset_0_alias:
	.zero		0
	.zero		64


//--------------------- .nv.global                --------------------------
	.section	.nv.global,"aw",@nobits
	.align	4
.nv.global:
	.type		d_epsilon,@object
	.size		d_epsilon,(d_moving - d_epsilon)
d_epsilon:
	.zero		4
	.type		d_moving,@object
	.size		d_moving,(d_outstanding - d_moving)
d_moving:
	.zero		4
	.type		d_outstanding,@object
	.size		d_outstanding,(d_min - d_outstanding)
d_outstanding:
	.zero		4
	.type		d_min,@object
	.size		d_min,(d_stop - d_min)
d_min:
	.zero		4
	.type		d_stop,@object
	.size		d_stop,(d_flag - d_stop)
d_stop:
	.zero		4
	.type		d_flag,@object
	.size		d_flag,(d_changed - d_flag)
d_flag:
	.zero		4
	.type		d_changed,@object
	.size		d_changed,(d_done - d_changed)
d_changed:
	.zero		4
	.type		d_done,@object
	.size		d_done,(d_b_kl_neg - d_done)
d_done:
	.zero		4
	.type		d_b_kl_neg,@object
	.size		d_b_kl_neg,(d_found - d_b_kl_neg)
d_b_kl_neg:
	.zero		4
	.type		d_found,@object
	.size		d_found,(d_progress - d_found)
d_found:
	.zero		4
	.type		d_progress,@object
	.size		d_progress,(_ZN34_INTERNAL_c75a75e5_4_k_cu_3a6ab9e94cuda3std6ranges3__45__cpo4prevE - d_progress)
d_progress:
	.zero		4
	.type		_ZN34_INTERNAL_c75a75e5_4_k_cu_3a6ab9e94cuda3std6ranges3__45__cpo4prevE,@object
	.size		_ZN34_INTERNAL_c75a75e5_4_k_cu_3a6ab9e94cuda3std6ranges3__45__cpo4prevE,(_ZN34_INTERNAL_c75a75e5_4_k_cu_3a6ab9e96thrust24THRUST_300001_SM_1000_NS12placeholders3_10E - _ZN34_INTERNAL_c75a75e5_4_k_cu_3a6ab9e94cuda3std6ranges3__45__cpo4prevE)
_ZN34_INTERNAL_c75a75e5_4_k_cu_3a6ab9e94cuda3std6ranges3__45__cpo4prevE:
	.zero		1
	.type		_ZN34_INTERNAL_c75a75e5_4_k_cu_3a6ab9e96thrust24THRUST_300001_SM_1000_NS12placeholders3_10E,@object
	.size		_ZN34_INTERNAL_c75a75e5_4_k_cu_3a6ab9e96thrust24THRUST_300001_SM_1000_NS12placeholders3_10E,(_ZN34_INTERNAL_c75a75e5_4_k_cu_3a6ab9e94cuda3std3__45__cpo5crendE - _ZN34_INTERNAL_c75a75e5_4_k_cu_3a6ab9e96thrust24THRUST_300001_SM_1000_NS12placeholders3_10E)
_ZN34_INTERNAL_c75a75e5_4_k_cu_3a6ab9e96thrust24THRUST_300001_SM_1000_NS12placeholders3_10E:
	.zero		1
	.type		_ZN34_INTERNAL_c75a75e5_4_k_cu_3a6ab9e94cuda3std3__45__cpo5crendE,@object
	.size		_ZN34_INTERNAL_c75a75e5_4_k_cu_3a6ab9e94cuda3std3__45__cpo5crendE,(_ZN34_INTERNAL_c75a75e5_4_k_cu_3a6ab9e96thrust24THRUST_300001_SM_1000_NS12placeholders2_2E - _ZN34_INTERNAL_c75a75e5_4_k_cu_3a6ab9e94cuda3std3__45__cpo5crendE)
_ZN34_INTERNAL_c75a75e5_4_k_cu_3a6ab9e94cuda3std3__45__cpo5crendE:
	.zero		1
	.type		_ZN34_INTERNAL_c75a75e5_4_k_cu_3a6ab9e96thrust24THRUST_300001_SM_1000_NS12placeholders2_2E,@object
	.size		_ZN34_INTERNAL_c75a75e5_4_k_cu_3a6ab9e96thrust24THRUST_300001_SM_1000_NS12placeholders2_2E,(_ZN34_INTERNAL_c75a75e5_4_k_cu_3a6ab9e94cuda3std6ranges3__45__cpo9iter_moveE - _ZN34_INTERNAL_c75a75e5_4_k_cu_3a6ab9e96thrust24THRUST_300001_SM_1000_NS12placeholders2_2E)
_ZN34_INTERNAL_c75a75e5_4_k_cu_3a6ab9e96thrust24THRUST_300001_SM_1000_NS12placeholders2_2E:
	.zero		1
	.type		_ZN34_INTERNAL_c75a75e5_4_k_cu_3a6ab9e94cuda3std6ranges3__45__cpo9iter_moveE,@object
	.size		_ZN34_INTERNAL_c75a75e5_4_k_cu_3a6ab9e94cuda3std6ranges3__45__cpo9iter_moveE,(_ZN34_INTERNAL_c75a75e5_4_k_cu_3a6ab9e96thrust24THRUST_300001_SM_1000_NS12placeholders2_6E - _ZN34_INTERNAL_c75a75e5_4_k_cu_3a6ab9e94cuda3std6ranges3__45__cpo9iter_moveE)
_ZN34_INTERNAL_c75a75e5_4_k_cu_3a6ab9e94cuda3std6ranges3__45__cpo9iter_moveE:
	.zero		1
	.type		_ZN34_INTERNAL_c75a75e5_4_k_cu_3a6ab9e96thrust24THRUST_300001_SM_1000_NS12placeholders2_6E,@object
	.size		_ZN34_INTERNAL_c75a75e5_4_k_cu_3a6ab9e96thrust24THRUST_300001_SM_1000_NS12placeholders2_6E,(_ZN34_INTERNAL_c75a75e5_4_k_cu_3a6ab9e94cuda3std3__45__cpo4cendE - _ZN34_INTERNAL_c75a75e5_4_k_cu_3a6ab9e96thrust24THRUST_300001_SM_1000_NS12placeholders2_6E)
_ZN34_INTERNAL_c75a75e5_4_k_cu_3a6ab9e96thrust24THRUST_300001_SM_1000_NS12placeholders2_6E:
	.zero		1
	.type		_ZN34_INTERNAL_c75a75e5_4_k_cu_3a6ab9e94cuda3std3__45__cpo4cendE,@object
	.size		_ZN34_INTERNAL_c75a75e5_4_k_cu_3a6ab9e94cuda3std3__45__cpo4cendE,(_ZN34_INTERNAL_c75a75e5_4_k_cu_3a6ab9e94cuda3std6ranges3__45__cpo4cendE - _ZN34_INTERNAL_c75a75e5_4_k_cu_3a6ab9e94cuda3std3__45__cpo4cendE)
_ZN34_INTERNAL_c75a75e5_4_k_cu_3a6ab9e94cuda3std3__45__cpo4cendE:
	.zero		1
	.type		_ZN34_INTERNAL_c75a75e5_4_k_cu_3a6ab9e94cuda3std6ranges3__45__cpo4cendE,@object
	.size		_ZN34_INTERNAL_c75a75e5_4_k_cu_3a6ab9e94cuda3std6ranges3__45__cpo4cendE,(_ZN34_INTERNAL_c75a75e5_4_k_cu_3a6ab9e94cuda3std6ranges3__45__cpo5ssizeE - _ZN34_INTERNAL_c75a75e5_4_k_cu_3a6ab9e94cuda3std6ranges3__45__cpo4cendE)
_ZN34_INTERNAL_c75a75e5_4_k_cu_3a6ab9e94cuda3std6ranges3__45__cpo4cendE:
	.zero		1
	.type		_ZN34_INTERNAL_c75a75e5_4_k_cu_3a6ab9e94cuda3std6ranges3__45__cpo5ssizeE,@object
	.size		_ZN34_INTERNAL_c75a75e5_4_k_cu_3a6ab9e94cuda3std6ranges3__45__cpo5ssizeE,(_ZN34_INTERNAL_c75a75e5_4_k_cu_3a6ab9e94cuda3std3__420unreachable_sentinelE - _ZN34_INTERNAL_c75a75e5_4_k_cu_3a6ab9e94cuda3std6ranges3__45__cpo5ssizeE)
_ZN34_INTERNAL_c75a75e5_4_k_cu_3a6ab9e94cuda3std6ranges3__45__cpo5ssizeE:
	.zero		1
	.type		_ZN34_INTERNAL_c75a75e5_4_k_cu_3a6ab9e94cuda3std3__420unreachable_sentinelE,@object
	.size		_ZN34_INTERNAL_c75a75e5_4_k_cu_3a6ab9e94cuda3std3__420unreachable_sentinelE,(_ZN34_INTERNAL_c75a75e5_4_k_cu_3a6ab9e94cuda3std6ranges3__45__cpo9iter_swapE - _ZN34_INTERNAL_c75a75e5_4_k_cu_3a6ab9e94cuda3std3__420unreachable_sentinelE)
_ZN34_INTERNAL_c75a75e5_4_k_cu_3a6ab9e94cuda3std3__420unreachable_sentinelE:
	.zero		1
	.type		_ZN34_INTERNAL_c75a75e5_4_k_cu_3a6ab9e94cuda3std6ranges3__45__cpo9iter_swapE,@object
	.size		_ZN34_INTERNAL_c75a75e5_4_k_cu_3a6ab9e94cuda3std6ranges3__45__cpo9iter_swapE,(_ZN34_INTERNAL_c75a75e5_4_k_cu_3a6ab9e96thrust24THRUST_300001_SM_1000_NS12placeholders2_8E - _ZN34_INTERNAL_c75a75e5_4_k_cu_3a6ab9e94cuda3std6ranges3__45__cpo9iter_swapE)
_ZN34_INTERNAL_c75a75e5_4_k_cu_3a6ab9e94cuda3std6ranges3__45__cpo9iter_swapE:
	.zero		1
	.type		_ZN34_INTERNAL_c75a75e5_4_k_cu_3a6ab9e96thrust24THRUST_300001_SM_1000_NS12placeholders2_8E,@object
	.size		_ZN34_INTERNAL_c75a75e5_4_k_cu_3a6ab9e96thrust24THRUST_300001_SM_1000_NS12placeholders2_8E,(_ZN34_INTERNAL_c75a75e5_4_k_cu_3a6ab9e94cuda3std3__45__cpo4rendE - _ZN34_INTERNAL_c75a75e5_4_k_cu_3a6ab9e96thrust24THRUST_300001_SM_1000_NS12placeholders2_8E)
_ZN34_INTERNAL_c75a75e5_4_k_cu_3a6ab9e96thrust24THRUST_300001_SM_1000_NS12placeholders2_8E:
	.zero		1
	.type		_ZN34_INTERNAL_c75a75e5_4_k_cu_3a6ab9e94cuda3std3__45__cpo4rendE,@object
	.size		_ZN34_INTERNAL_c75a75e5_4_k_cu_3a6ab9e94cuda3std3__45__cpo4rendE,(_ZN34_INTERNAL_c75a75e5_4_k_cu_3a6ab9e96thrust24THRUST_300001_SM_1000_NS6system6detail10sequential3seqE - _ZN34_INTERNAL_c75a75e5_4_k_cu_3a6ab9e94cuda3std3__45__cpo4rendE)
_ZN34_INTERNAL_c75a75e5_4_k_cu_3a6ab9e94cuda3std3__45__cpo4rendE:
	.zero		1
	.type		_ZN34_INTERNAL_c75a75e5_4_k_cu_3a6ab9e96thrust24THRUST_300001_SM_1000_NS6system6detail10sequential3seqE,@object
	.size		_ZN34_INTERNAL_c75a75e5_4_k_cu_3a6ab9e96thrust24THRUST_300001_SM_1000_NS6system6detail10sequential3seqE,(_ZN34_INTERNAL_c75a75e5_4_k_cu_3a6ab9e94cuda3std3__48unexpectE - _ZN34_INTERNAL_c75a75e5_4_k_cu_3a6ab9e96thrust24THRUST_300001_SM_1000_NS6system6detail10sequential3seqE)
_ZN34_INTERNAL_c75a75e5_4_k_cu_3a6ab9e96thrust24THRUST_300001_SM_1000_NS6system6detail10sequential3seqE:
	.zero		1
	.type		_ZN34_INTERNAL_c75a75e5_4_k_cu_3a6ab9e94cuda3std3__48unexpectE,@object
	.size		_ZN34_INTERNAL_c75a75e5_4_k_cu_3a6ab9e94cuda3std3__48unexpectE,(_ZN34_INTERNAL_c75a75e5_4_k_cu_3a6ab9e96thrust24THRUST_300001_SM_1000_NS12placeholders2_4E - _ZN34_INTERNAL_c75a75e5_4_k_cu_3a6ab9e94cuda3std3__48unexpectE)
_ZN34_INTERNAL_c75a75e5_4_k_cu_3a6ab9e94cuda3std3__48unexpectE:
	.zero		1
	.type		_ZN34_INTERNAL_c75a75e5_4_k_cu_3a6ab9e96thrust24THRUST_300001_SM_1000_NS12placeholders2_4E,@object
	.size		_ZN34_INTERNAL_c75a75e5_4_k_cu_3a6ab9e96thrust24THRUST_300001_SM_1000_NS12placeholders2_4E,(_ZN34_INTERNAL_c75a75e5_4_k_cu_3a6ab9e94cuda3std3__45__cpo3endE - _ZN34_INTERNAL_c75a75e5_4_k_cu_3a6ab9e96thrust24THRUST_300001_SM_1000_NS12placeholders2_4E)
_ZN34_INTERNAL_c75a75e5_4_k_cu_3a6ab9e96thrust24THRUST_300001_SM_1000_NS12placeholders2_4E:
	.zero		1
	.type		_ZN34_INTERNAL_c75a75e5_4_k_cu_3a6ab9e94cuda3std3__45__cpo3endE,@object
	.size		_ZN34_INTERNAL_c75a75e5_4_k_cu_3a6ab9e94cuda3std3__45__cpo3endE,(_ZN34_INTERNAL_c75a75e5_4_k_cu_3a6ab9e94cuda3std6ranges3__45__cpo3endE - _ZN34_INTERNAL_c75a75e5_4_k_cu_3a6ab9e94cuda3std3__45__cpo3endE)
_ZN34_INTERNAL_c75a75e5_4_k_cu_3a6ab9e94cuda3std3__45__cpo3endE:
	.zero		1
	.type		_ZN34_INTERNAL_c75a75e5_4_k_cu_3a6ab9e94cuda3std6ranges3__45__cpo3endE,@object
	.size		_ZN34_INTERNAL_c75a75e5_4_k_cu_3a6ab9e94cuda3std6ranges3__45__cpo3endE,(_ZN34_INTERNAL_c75a75e5_4_k_cu_3a6ab9e94cuda3std6ranges3__45__cpo5cdataE - _ZN34_INTERNAL_c75a75e5_4_k_cu_3a6ab9e94cuda3std6ranges3__45__cpo3endE)
_ZN34_INTERNAL_c75a75e5_4_k_cu_3a6ab9e94cuda3std6ranges3__45__cpo3endE:
	.zero		1
	.type		_ZN34_INTERNAL_c75a75e5_4_k_cu_3a6ab9e94cuda3std6ranges3__45__cpo5cdataE,@object
	.size		_ZN34_INTERNAL_c75a75e5_4_k_cu_3a6ab9e94cuda3std6ranges3__45__cpo5cdataE,(_ZN34_INTERNAL_c75a75e5_4_k_cu_3a6ab9e94cuda3std3__419piecewise_constructE - _ZN34_INTERNAL_c75a75e5_4_k_cu_3a6ab9e94cuda3std6ranges3__45__cpo5cdataE)
_ZN34_INTERNAL_c75a75e5_4_k_cu_3a6ab9e94cuda3std6ranges3__45__cpo5cdataE:
	.zero		1
	.type		_ZN34_INTERNAL_c75a75e5_4_k_cu_3a6ab9e94cuda3std3__419piecewise_constructE,@object
	.size		_ZN34_INTERNAL_c75a75e5_4_k_cu_3a6ab9e94cuda3std3__419piecewise_constructE,(_ZN34_INTERNAL_c75a75e5_4_k_cu_3a6ab9e94cuda3std6ranges3__45__cpo4nextE - _ZN34_INTERNAL_c75a75e5_4_k_cu_3a6ab9e94cuda3std3__419piecewise_constructE)
_ZN34_INTERNAL_c75a75e5_4_k_cu_3a6ab9e94cuda3std3__419piecewise_constructE:
	.zero		1
	.type		_ZN34_INTERNAL_c75a75e5_4_k_cu_3a6ab9e94cuda3std6ranges3__45__cpo4nextE,@object
	.size		_ZN34_INTERNAL_c75a75e5_4_k_cu_3a6ab9e94cuda3std6ranges3__45__cpo4nextE,(_ZN34_INTERNAL_c75a75e5_4_k_cu_3a6ab9e96thrust24THRUST_300001_SM_1000_NS12placeholders2_9E - _ZN34_INTERNAL_c75a75e5_4_k_cu_3a6ab9e94cuda3std6ranges3__45__cpo4nextE)
_ZN34_INTERNAL_c75a75e5_4_k_cu_3a6ab9e94cuda3std6ranges3__45__cpo4nextE:
	.zero		1
	.type		_ZN34_INTERNAL_c75a75e5_4_k_cu_3a6ab9e96thrust24THRUST_300001_SM_1000_NS12placeholders2_9E,@object
	.size		_ZN34_INTERNAL_c75a75e5_4_k_cu_3a6ab9e96thrust24THRUST_300001_SM_1000_NS12placeholders2_9E,(_ZN34_INTERNAL_c75a75e5_4_k_cu_3a6ab9e94cuda3std3__45__cpo7crbeginE - _ZN34_INTERNAL_c75a75e5_4_k_cu_3a6ab9e96thrust24THRUST_300001_SM_1000_NS12placeholders2_9E)
_ZN34_INTERNAL_c75a75e5_4_k_cu_3a6ab9e96thrust24THRUST_300001_SM_1000_NS12placeholders2_9E:
	.zero		1
	.type		_ZN34_INTERNAL_c75a75e5_4_k_cu_3a6ab9e94cuda3std3__45__cpo7crbeginE,@object
	.size		_ZN34_INTERNAL_c75a75e5_4_k_cu_3a6ab9e94cuda3std3__45__cpo7crbeginE,(_ZN34_INTERNAL_c75a75e5_4_k_cu_3a6ab9e96thrust24THRUST_300001_SM_1000_NS12placeholders2_1E - _ZN34_INTERNAL_c75a75e5_4_k_cu_3a6ab9e94cuda3std3__45__cpo7crbeginE)
_ZN34_INTERNAL_c75a75e5_4_k_cu_3a6ab9e94cuda3std3__45__cpo7crbeginE:
	.zero		1
	.type		_ZN34_INTERNAL_c75a75e5_4_k_cu_3a6ab9e96thrust24THRUST_300001_SM_1000_NS12placeholders2_1E,@object
	.size		_ZN34_INTERNAL_c75a75e5_4_k_cu_3a6ab9e96thrust24THRUST_300001_SM_1000_NS12placeholders2_1E,(_ZN34_INTERNAL_c75a75e5_4_k_cu_3a6ab9e94cuda3std6ranges3__45__cpo4swapE - _ZN34_INTERNAL_c75a75e5_4_k_cu_3a6ab9e96thrust24THRUST_300001_SM_1000_NS12placeholders2_1E)
_ZN34_INTERNAL_c75a75e5_4_k_cu_3a6ab9e96thrust24THRUST_300001_SM_1000_NS12placeholders2_1E:
	.zero		1
	.type		_ZN34_INTERNAL_c75a75e5_4_k_cu_3a6ab9e94cuda3std6ranges3__45__cpo4swapE,@object
	.size		_ZN34_INTERNAL_c75a75e5_4_k_cu_3a6ab9e94cuda3std6ranges3__45__cpo4swapE,(_ZN34_INTERNAL_c75a75e5_4_k_cu_3a6ab9e96thrust24THRUST_300001_SM_1000_NS12placeholders2_5E - _ZN34_INTERNAL_c75a75e5_4_k_cu_3a6ab9e94cuda3std6ranges3__45__cpo4swapE)
_ZN34_INTERNAL_c75a75e5_4_k_cu_3a6ab9e94cuda3std6ranges3__45__cpo4swapE:
	.zero		1
	.type		_ZN34_INTERNAL_c75a75e5_4_k_cu_3a6ab9e96thrust24THRUST_300001_SM_1000_NS12placeholders2_5E,@object
	.size		_ZN34_INTERNAL_c75a75e5_4_k_cu_3a6ab9e96thrust24THRUST_300001_SM_1000_NS12placeholders2_5E,(_ZN34_INTERNAL_c75a75e5_4_k_cu_3a6ab9e94cuda3std3__45__cpo6cbeginE - _ZN34_INTERNAL_c75a75e5_4_k_cu_3a6ab9e96thrust24THRUST_300001_SM_1000_NS12placeholders2_5E)
_ZN34_INTERNAL_c75a75e5_4_k_cu_3a6ab9e96thrust24THRUST_300001_SM_1000_NS12placeholders2_5E:
	.zero		1
	.type		_ZN34_INTERNAL_c75a75e5_4_k_cu_3a6ab9e94cuda3std3__45__cpo6cbeginE,@object
	.size		_ZN34_INTERNAL_c75a75e5_4_k_cu_3a6ab9e94cuda3std3__45__cpo6cbeginE,(_ZN34_INTERNAL_c75a75e5_4_k_cu_3a6ab9e94cuda3std6ranges3__45__cpo6cbeginE - _ZN34_INTERNAL_c75a75e5_4_k_cu_3a6ab9e94cuda3std3__45__cpo6cbeginE)
_ZN34_INTERNAL_c75a75e5_4_k_cu_3a6ab9e94cuda3std3__45__cpo6cbeginE:
	.zero		1
	.type		_ZN34_INTERNAL_c75a75e5_4_k_cu_3a6ab9e94cuda3std6ranges3__45__cpo6cbeginE,@object
	.size		_ZN34_INTERNAL_c75a75e5_4_k_cu_3a6ab9e94cuda3std6ranges3__45__cpo6cbeginE,(_ZN34_INTERNAL_c75a75e5_4_k_cu_3a6ab9e94cuda3std6ranges3__45__cpo4sizeE - _ZN34_INTERNAL_c75a75e5_4_k_cu_3a6ab9e94cuda3std6ranges3__45__cpo6cbeginE)
_ZN34_INTERNAL_c75a75e5_4_k_cu_3a6ab9e94cuda3std6ranges3__45__cpo6cbeginE:
	.zero		1
	.type		_ZN34_INTERNAL_c75a75e5_4_k_cu_3a6ab9e94cuda3std6ranges3__45__cpo4sizeE,@object
	.size		_ZN34_INTERNAL_c75a75e5_4_k_cu_3a6ab9e94cuda3std6ranges3__45__cpo4sizeE,(_ZN34_INTERNAL_c75a75e5_4_k_cu_3a6ab9e94cuda3std3__48in_placeE - _ZN34_INTERNAL_c75a75e5_4_k_cu_3a6ab9e94cuda3std6ranges3__45__cpo4sizeE)
_ZN34_INTERNAL_c75a75e5_4_k_cu_3a6ab9e94cuda3std6ranges3__45__cpo4sizeE:
	.zero		1
	.type		_ZN34_INTERNAL_c75a75e5_4_k_cu_3a6ab9e94cuda3std3__48in_placeE,@object
	.size		_ZN34_INTERNAL_c75a75e5_4_k_cu_3a6ab9e94cuda3std3__48in_placeE,(_ZN34_INTERNAL_c75a75e5_4_k_cu_3a6ab9e96thrust24THRUST_300001_SM_1000_NS12placeholders2_3E - _ZN34_INTERNAL_c75a75e5_4_k_cu_3a6ab9e94cuda3std3__48in_placeE)
_ZN34_INTERNAL_c75a75e5_4_k_cu_3a6ab9e94cuda3std3__48in_placeE:
	.zero		1
	.type		_ZN34_INTERNAL_c75a75e5_4_k_cu_3a6ab9e96thrust24THRUST_300001_SM_1000_NS12placeholders2_3E,@object
	.size		_ZN34_INTERNAL_c75a75e5_4_k_cu_3a6ab9e96thrust24THRUST_300001_SM_1000_NS12placeholders2_3E,(_ZN34_INTERNAL_c75a75e5_4_k_cu_3a6ab9e94cuda3std3__45__cpo5beginE - _ZN34_INTERNAL_c75a75e5_4_k_cu_3a6ab9e96thrust24THRUST_300001_SM_1000_NS12placeholders2_3E)
_ZN34_INTERNAL_c75a75e5_4_k_cu_3a6ab9e96thrust24THRUST_300001_SM_1000_NS12placeholders2_3E:
	.zero		1
	.type		_ZN34_INTERNAL_c75a75e5_4_k_cu_3a6ab9e94cuda3std3__45__cpo5beginE,@object
	.size		_ZN34_INTERNAL_c75a75e5_4_k_cu_3a6ab9e94cuda3std3__45__cpo5beginE,(_ZN34_INTERNAL_c75a75e5_4_k_cu_3a6ab9e94cuda3std6ranges3__45__cpo5beginE - _ZN34_INTERNAL_c75a75e5_4_k_cu_3a6ab9e94cuda3std3__45__cpo5beginE)
_ZN34_INTERNAL_c75a75e5_4_k_cu_3a6ab9e94cuda3std3__45__cpo5beginE:
	.zero		1
	.type		_ZN34_INTERNAL_c75a75e5_4_k_cu_3a6ab9e94cuda3std6ranges3__45__cpo5beginE,@object
	.size		_ZN34_INTERNAL_c75a75e5_4_k_cu_3a6ab9e94cuda3std6ranges3__45__cpo5beginE,(_ZN34_INTERNAL_c75a75e5_4_k_cu_3a6ab9e94cuda3std6ranges3__45__cpo4dataE - _ZN34_INTERNAL_c75a75e5_4_k_cu_3a6ab9e94cuda3std6ranges3__45__cpo5beginE)
_ZN34_INTERNAL_c75a75e5_4_k_cu_3a6ab9e94cuda3std6ranges3__45__cpo5beginE:
	.zero		1
	.type		_ZN34_INTERNAL_c75a75e5_4_k_cu_3a6ab9e94cuda3std6ranges3__45__cpo4dataE,@object
	.size		_ZN34_INTERNAL_c75a75e5_4_k_cu_3a6ab9e94cuda3std6ranges3__45__cpo4dataE,(_ZN34_INTERNAL_c75a75e5_4_k_cu_3a6ab9e94cuda3std3__436_GLOBAL__N__c75a75e5_4_k_cu_3a6ab9e96ignoreE - _ZN34_INTERNAL_c75a75e5_4_k_cu_3a6ab9e94cuda3std6ranges3__45__cpo4dataE)
_ZN34_INTERNAL_c75a75e5_4_k_cu_3a6ab9e94cuda3std6ranges3__45__cpo4dataE:
	.zero		1
	.type		_ZN34_INTERNAL_c75a75e5_4_k_cu_3a6ab9e94cuda3std3__436_GLOBAL__N__c75a75e5_4_k_cu_3a6ab9e96ignoreE,@object
	.size		_ZN34_INTERNAL_c75a75e5_4_k_cu_3a6ab9e94cuda3std3__436_GLOBAL__N__c75a75e5_4_k_cu_3a6ab9e96ignoreE,(_ZN34_INTERNAL_c75a75e5_4_k_cu_3a6ab9e96thrust24THRUST_300001_SM_1000_NS12placeholders2_7E - _ZN34_INTERNAL_c75a75e5_4_k_cu_3a6ab9e94cuda3std3__436_GLOBAL__N__c75a75e5_4_k_cu_3a6ab9e96ignoreE)
_ZN34_INTERNAL_c75a75e5_4_k_cu_3a6ab9e94cuda3std3__436_GLOBAL__N__c75a75e5_4_k_cu_3a6ab9e96ignoreE:
	.zero		1
	.type		_ZN34_INTERNAL_c75a75e5_4_k_cu_3a6ab9e96thrust24THRUST_300001_SM_1000_NS12placeholders2_7E,@object
	.size		_ZN34_INTERNAL_c75a75e5_4_k_cu_3a6ab9e96thrust24THRUST_300001_SM_1000_NS12placeholders2_7E,(_ZN34_INTERNAL_c75a75e5_4_k_cu_3a6ab9e94cuda3std3__45__cpo6rbeginE - _ZN34_INTERNAL_c75a75e5_4_k_cu_3a6ab9e96thrust24THRUST_300001_SM_1000_NS12placeholders2_7E)
_ZN34_INTERNAL_c75a75e5_4_k_cu_3a6ab9e96thrust24THRUST_300001_SM_1000_NS12placeholders2_7E:
	.zero		1
	.type		_ZN34_INTERNAL_c75a75e5_4_k_cu_3a6ab9e94cuda3std3__45__cpo6rbeginE,@object
	.size		_ZN34_INTERNAL_c75a75e5_4_k_cu_3a6ab9e94cuda3std3__45__cpo6rbeginE,(_ZN34_INTERNAL_c75a75e5_4_k_cu_3a6ab9e94cuda3std6ranges3__45__cpo7advanceE - _ZN34_INTERNAL_c75a75e5_4_k_cu_3a6ab9e94cuda3std3__45__cpo6rbeginE)
_ZN34_INTERNAL_c75a75e5_4_k_cu_3a6ab9e94cuda3std3__45__cpo6rbeginE:
	.zero		1
	.type		_ZN34_INTERNAL_c75a75e5_4_k_cu_3a6ab9e94cuda3std6ranges3__45__cpo7advanceE,@object
	.size		_ZN34_INTERNAL_c75a75e5_4_k_cu_3a6ab9e94cuda3std6ranges3__45__cpo7advanceE,(_ZN34_INTERNAL_c75a75e5_4_k_cu_3a6ab9e94cuda3std6ranges3__45__cpo8distanceE - _ZN34_INTERNAL_c75a75e5_4_k_cu_3a6ab9e94cuda3std6ranges3__45__cpo7advanceE)
_ZN34_INTERNAL_c75a75e5_4_k_cu_3a6ab9e94cuda3std6ranges3__45__cpo7advanceE:
	.zero		1
	.type		_ZN34_INTERNAL_c75a75e5_4_k_cu_3a6ab9e94cuda3std6ranges3__45__cpo8distanceE,@object
	.size		_ZN34_INTERNAL_c75a75e5_4_k_cu_3a6ab9e94cuda3std6ranges3__45__cpo8distanceE,(_ZN34_INTERNAL_c75a75e5_4_k_cu_3a6ab9e94cuda3std3__47nulloptE - _ZN34_INTERNAL_c75a75e5_4_k_cu_3a6ab9e94cuda3std6ranges3__45__cpo8distanceE)
_ZN34_INTERNAL_c75a75e5_4_k_cu_3a6ab9e94cuda3std6ranges3__45__cpo8distanceE:
	.zero		1
	.type		_ZN34_INTERNAL_c75a75e5_4_k_cu_3a6ab9e94cuda3std3__47nulloptE,@object
	.size		_ZN34_INTERNAL_c75a75e5_4_k_cu_3a6ab9e94cuda3std3__47nulloptE,(.L_23 - _ZN34_INTERNAL_c75a75e5_4_k_cu_3a6ab9e94cuda3std3__47nulloptE)
_ZN34_INTERNAL_c75a75e5_4_k_cu_3a6ab9e94cuda3std3__47nulloptE:
	.zero		1
.L_23:


//--------------------- .nv.shared._Z21check_slack_conditionPKfS0_S0_Pii --------------------------
	.section	.nv.shared._Z21check_slack_conditionPKfS0_S0_Pii,"aw",@nobits
	.sectionflags	@""
	.align	16
	.zero		1024


//--------------------- .nv.shared._Z24check_feasible_conditionPKfPKiS0_S0_Pii --------------------------
	.section	.nv.shared._Z24check_feasible_conditionPKfPKiS0_S0_Pii,"aw",@nobits
	.sectionflags	@""
	.align	16
	.zero		1024


//--------------------- .nv.shared._Z27collectZeroIndicesSharedMemPKfiPiS1_S1_ --------------------------
	.section	.nv.shared._Z27collectZeroIndicesSharedMemPKfiPiS1_S1_,"aw",@nobits
	.sectionflags	@""
	.align	16
.nv.shared._Z27collectZeroIndicesSharedMemPKfiPiS1_S1_:
	.zero		1296


//--------------------- .nv.shared._Z22solve_1bc_rowseq_asynciPKiS0_S0_S0_S0_PiS1_S1_ --------------------------
	.section	.nv.shared._Z22solve_1bc_rowseq_asynciPKiS0_S0_S0_S0_PiS1_S1_,"aw",@nobits
	.sectionflags	@""
	.align	16
	.zero		1024


//--------------------- .nv.shared._Z18compute_col_to_rowiPKiPi --------------------------
	.section	.nv.shared._Z18compute_col_to_rowiPKiPi,"aw",@nobits
	.sectionflags	@""
	.align	16
	.zero		1024


//--------------------- .nv.shared._Z30collectZeroIndicesSingleKernelPKfiPiS1_S1_S1_ --------------------------
	.section	.nv.shared._Z30collectZeroIndicesSingleKernelPKfiPiS1_S1_S1_,"aw",@nobits
	.sectionflags	@""
	.align	16
	.zero		1024


//--------------------- .nv.shared._Z21solve_1bc_kernel_fulliPKiS0_PKfPiS3_ --------------------------
	.section	.nv.shared._Z21solve_1bc_kernel_fulliPKiS0_PKfPiS3_,"aw",@nobits
	.sectionflags	@""
	.align	16
	.zero		1024


//--------------------- .nv.shared._Z18count_done_entriesiPKf --------------------------
	.section	.nv.shared._Z18count_done_entriesiPKf,"aw",@nobits
	.sectionflags	@""
	.align	16
	.zero		1024


//--------------------- .nv.shared._Z18reset_device_flagsv --------------------------
	.section	.nv.shared._Z18reset_device_flagsv,"aw",@nobits
	.sectionflags	@""
	.align	16
	.zero		1024


//--------------------- .nv.shared._Z13reset_d_foundv --------------------------
	.section	.nv.shared._Z13reset_d_foundv,"aw",@nobits
	.sectionflags	@""
	.align	16
	.zero		1024


//--------------------- .nv.shared._Z9check_bklPKfPKiS2_i --------------------------
	.section	.nv.shared._Z9check_bklPKfPKiS2_i,"aw",@nobits
	.sectionflags	@""
	.align	16
	.zero		1024


//--------------------- .nv.shared._Z8check_RkPKiS0_S0_i --------------------------
	.section	.nv.shared._Z8check_RkPKiS0_S0_i,"aw",@nobits
	.sectionflags	@""
	.align	16
	.zero		1024


//--------------------- .nv.shared._Z15reset_d_changedv --------------------------
	.section	.nv.shared._Z15reset_d_changedv,"aw",@nobits
	.sectionflags	@""
	.align	16
	.zero		1024


//--------------------- .nv.shared._Z9update_RQPiS_PKiS1_S_ --------------------------
	.section	.nv.shared._Z9update_RQPiS_PKiS1_S_,"aw",@nobits
	.sectionflags	@""
	.align	16
	.zero		1024


//--------------------- .nv.shared._Z8update_QPiPKiS1_ --------------------------
	.section	.nv.shared._Z8update_QPiPKiS1_,"aw",@nobits
	.sectionflags	@""
	.align	16
	.zero		1024


//--------------------- .nv.shared._Z16finalize_epsilonPKfiPiS1_ --------------------------
	.section	.nv.shared._Z16finalize_epsilonPKfiPiS1_,"aw",@nobits
	.sectionflags	@""
	.align	16
	.zero		1024


//--------------------- .nv.shared._Z13process_cyclePfS_PiPKiS2_iS0_S0_ --------------------------
	.section	.nv.shared._Z13process_cyclePfS_PiPKiS2_iS0_S0_,"aw",@nobits
	.sectionflags	@""
	.align	16
	.zero		1024


//--------------------- .nv.shared._Z23find_min_valid_atomic2dPKfPKiS2_i --------------------------
	.section	.nv.shared._Z23find_min_valid_atomic2dPKfPKiS2_i,"aw",@nobits
	.sectionflags	@""
	.align	16
	.zero		1024


//--------------------- .nv.shared._Z18find_most_negativePKfiPiS1_ --------------------------
	.section	.nv.shared._Z18find_most_negativePKfiPiS1_,"aw",@nobits
	.sectionflags	@""
	.align	16
.nv.shared._Z18find_most_negativePKfiPiS1_:
	.zero		3072


//--------------------- .nv.shared._Z11init_minvalv --------------------------
	.section	.nv.shared._Z11init_minvalv,"aw",@nobits
	.sectionflags	@""
	.align	16
	.zero		1024


//--------------------- .nv.shared._Z12update_dualsPiS_PfS0_i --------------------------
	.section	.nv.shared._Z12update_dualsPiS_PfS0_i,"aw",@nobits
	.sectionflags	@""
	.align	16
	.zero		1024


//--------------------- .nv.shared._Z15set_array_valuePiii --------------------------
	.section	.nv.shared._Z15set_array_valuePiii,"aw",@nobits
	.sectionflags	@""
	.align	16
	.zero		1024


//--------------------- .nv.shared._Z16solve_1bc_kerneliPKiPiS1_PKfS1_S1_ --------------------------
	.section	.nv.shared._Z16solve_1bc_kerneliPKiPiS1_PKfS1_S1_,"aw",@nobits
	.sectionflags	@""
	.align	16
	.zero		1024


//--------------------- .nv.shared._Z11find_argminPKfPiPfi --------------------------
	.section	.nv.shared._Z11find_argminPKfPiPfi,"aw",@nobits
	.sectionflags	@""
	.align	16
.nv.shared._Z11find_argminPKfPiPfi:
	.zero		3072


//--------------------- .nv.shared._Z9compute_BPKfS0_S0_Pfi --------------------------
	.section	.nv.shared._Z9compute_BPKfS0_S0_Pfi,"aw",@nobits
	.sectionflags	@""
	.align	16
	.zero		1024


//--------------------- .nv.constant0._ZN3cub18CUB_300001_SM_10006detail11EmptyKernelIvEEvv --------------------------
	.section	.nv.constant0._ZN3cub18CUB_300001_SM_10006detail11EmptyKernelIvEEvv,"a",@progbits
	.sectionflags	@""
	.align	4
.nv.constant0._ZN3cub18CUB_300001_SM_10006detail11EmptyKernelIvEEvv:
	.zero		896


//--------------------- .nv.constant0._Z21check_slack_conditionPKfS0_S0_Pii --------------------------
	.section	.nv.constant0._Z21check_slack_conditionPKfS0_S0_Pii,"a",@progbits
	.sectionflags	@""
	.align	4
.nv.constant0._Z21check_slack_conditionPKfS0_S0_Pii:
	.zero		932


//--------------------- .nv.constant0._Z24check_feasible_conditionPKfPKiS0_S0_Pii --------------------------
	.section	.nv.constant0._Z24check_feasible_conditionPKfPKiS0_S0_Pii,"a",@progbits
	.sectionflags	@""
	.align	4
.nv.constant0._Z24check_feasible_conditionPKfPKiS0_S0_Pii:
	.zero		940


//--------------------- .nv.constant0._Z27collectZeroIndicesSharedMemPKfiPiS1_S1_ --------------------------
	.section	.nv.constant0._Z27collectZeroIndicesSharedMemPKfiPiS1_S1_,"a",@progbits
	.sectionflags	@""
	.align	4
.nv.constant0._Z27collectZeroIndicesSharedMemPKfiPiS1_S1_:
	.zero		936


//--------------------- .nv.constant0._Z22solve_1bc_rowseq_asynciPKiS0_S0_S0_S0_PiS1_S1_ --------------------------
	.section	.nv.constant0._Z22solve_1bc_rowseq_asynciPKiS0_S0_S0_S0_PiS1_S1_,"a",@progbits
	.sectionflags	@""
	.align	4
.nv.constant0._Z22solve_1bc_rowseq_asynciPKiS0_S0_S0_S0_PiS1_S1_:
	.zero		968


//--------------------- .nv.constant0._Z18compute_col_to_rowiPKiPi --------------------------
	.section	.nv.constant0._Z18compute_col_to_rowiPKiPi,"a",@progbits
	.sectionflags	@""
	.align	4
.nv.constant0._Z18compute_col_to_rowiPKiPi:
	.zero		920


//--------------------- .nv.constant0._Z30collectZeroIndicesSingleKernelPKfiPiS1_S1_S1_ --------------------------
	.section	.nv.constant0._Z30collectZeroIndicesSingleKernelPKfiPiS1_S1_S1_,"a",@progbits
	.sectionflags	@""
	.align	4
.nv.constant0._Z30collectZeroIndicesSingleKernelPKfiPiS1_S1_S1_:
	.zero		944


//--------------------- .nv.constant0._Z21solve_1bc_kernel_fulliPKiS0_PKfPiS3_ --------------------------
	.section	.nv.constant0._Z21solve_1bc_kernel_fulliPKiS0_PKfPiS3_,"a",@progbits
	.sectionflags	@""
	.align	4
.nv.constant0._Z21solve_1bc_kernel_fulliPKiS0_PKfPiS3_:
	.zero		944


//--------------------- .nv.constant0._Z18count_done_entriesiPKf --------------------------
	.section	.nv.constant0._Z18count_done_entriesiPKf,"a",@progbits
	.sectionflags	@""
	.align	4
.nv.constant0._Z18count_done_entriesiPKf:
	.zero		912


//--------------------- .nv.constant0._Z18reset_device_flagsv --------------------------
	.section	.nv.constant0._Z18reset_device_flagsv,"a",@progbits
	.sectionflags	@""
	.align	4
.nv.constant0._Z18reset_device_flagsv:
	.zero		896


//--------------------- .nv.constant0._Z13reset_d_foundv --------------------------
	.section	.nv.constant0._Z13reset_d_foundv,"a",@progbits
	.sectionflags	@""
	.align	4
.nv.constant0._Z13reset_d_foundv:
	.zero		896


//--------------------- .nv.constant0._Z9check_bklPKfPKiS2_i --------------------------
	.section	.nv.constant0._Z9check_bklPKfPKiS2_i,"a",@progbits
	.sectionflags	@""
	.align	4
.nv.constant0._Z9check_bklPKfPKiS2_i:
	.zero		924


//--------------------- .nv.constant0._Z8check_RkPKiS0_S0_i --------------------------
	.section	.nv.constant0._Z8check_RkPKiS0_S0_i,"a",@progbits
	.sectionflags	@""
	.align	4
.nv.constant0._Z8check_RkPKiS0_S0_i:
	.zero		924


//--------------------- .nv.constant0._Z15reset_d_changedv --------------------------
	.section	.nv.constant0._Z15reset_d_changedv,"a",@progbits
	.sectionflags	@""
	.align	4
.nv.constant0._Z15reset_d_changedv:
	.zero		896


//--------------------- .nv.constant0._Z9update_RQPiS_PKiS1_S_ --------------------------
	.section	.nv.constant0._Z9update_RQPiS_PKiS1_S_,"a",@progbits
	.sectionflags	@""
	.align	4
.nv.constant0._Z9update_RQPiS_PKiS1_S_:
	.zero		936


//--------------------- .nv.constant0._Z8update_QPiPKiS1_ --------------------------
	.section	.nv.constant0._Z8update_QPiPKiS1_,"a",@progbits
	.sectionflags	@""
	.align	4
.nv.constant0._Z8update_QPiPKiS1_:
	.zero		920


//--------------------- .nv.constant0._Z16finalize_epsilonPKfiPiS1_ --------------------------
	.section	.nv.constant0._Z16finalize_epsilonPKfiPiS1_,"a",@progbits
	.sectionflags	@""
	.align	4
.nv.constant0._Z16finalize_epsilonPKfiPiS1_:
	.zero		928


//--------------------- .nv.constant0._Z13process_cyclePfS_PiPKiS2_iS0_S0_ --------------------------
	.section	.nv.constant0._Z13process_cyclePfS_PiPKiS2_iS0_S0_,"a",@progbits
	.sectionflags	@""
	.align	4
.nv.constant0._Z13process_cyclePfS_PiPKiS2_iS0_S0_:
	.zero		960


//--------------------- .nv.constant0._Z23find_min_valid_atomic2dPKfPKiS2_i --------------------------
	.section	.nv.constant0._Z23find_min_valid_atomic2dPKfPKiS2_i,"a",@progbits
	.sectionflags	@""
	.align	4
.nv.constant0._Z23find_min_valid_atomic2dPKfPKiS2_i:
	.zero		924


//--------------------- .nv.constant0._Z18find_most_negativePKfiPiS1_ --------------------------
	.section	.nv.constant0._Z18find_most_negativePKfiPiS1_,"a",@progbits
	.sectionflags	@""
	.align	4
.nv.constant0._Z18find_most_negativePKfiPiS1_:
	.zero		928


//--------------------- .nv.constant0._Z11init_minvalv --------------------------
	.section	.nv.constant0._Z11init_minvalv,"a",@progbits
	.sectionflags	@""
	.align	4
.nv.constant0._Z11init_minvalv:
	.zero		896


//--------------------- .nv.constant0._Z12update_dualsPiS_PfS0_i --------------------------
	.section	.nv.constant0._Z12update_dualsPiS_PfS0_i,"a",@progbits
	.sectionflags	@""
	.align	4
.nv.constant0._Z12update_dualsPiS_PfS0_i:
	.zero		932


//--------------------- .nv.constant0._Z15set_array_valuePiii --------------------------
	.section	.nv.constant0._Z15set_array_valuePiii,"a",@progbits
	.sectionflags	@""
	.align	4
.nv.constant0._Z15set_array_valuePiii:
	.zero		912


//--------------------- .nv.constant0._Z16solve_1bc_kerneliPKiPiS1_PKfS1_S1_ --------------------------
	.section	.nv.constant0._Z16solve_1bc_kerneliPKiPiS1_PKfS1_S1_,"a",@progbits
	.sectionflags	@""
	.align	4
.nv.constant0._Z16solve_1bc_kerneliPKiPiS1_PKfS1_S1_:
	.zero		952


//--------------------- .nv.constant0._Z11find_argminPKfPiPfi --------------------------
	.section	.nv.constant0._Z11find_argminPKfPiPfi,"a",@progbits
	.sectionflags	@""
	.align	4
.nv.constant0._Z11find_argminPKfPiPfi:
	.zero		924


//--------------------- .nv.constant0._Z9compute_BPKfS0_S0_Pfi --------------------------
	.section	.nv.constant0._Z9compute_BPKfS0_S0_Pfi,"a",@progbits
	.sectionflags	@""
	.align	4
.nv.constant0._Z9compute_BPKfS0_S0_Pfi:
	.zero		932


//--------------------- SYMBOLS --------------------------

	.type		.nv.reservedSmem.offset0,@object
	.size		.nv.reservedSmem.offset0,0x4
	.type		.nv.reservedSmem.cap,@object
	.size		.nv.reservedSmem.cap,0x4
